//
// Generated by NVIDIA NVVM Compiler
//
// Compiler Build ID: CL-36424714
// Cuda compilation tools, release 13.0, V13.0.88
// Based on NVVM 20.0.0
//

.version 9.0
.target sm_100
.address_size 64

	// .globl	_Z26sortBasedButterflyCountingPxPiiiPyS0_S0_ii
// _ZZ26sortBasedPerVertexCountingiPxPiS0_iiPyE12temp_storage has been demoted
// _ZZ26sortBasedPerVertexCountingiPxPiS0_iiPyE18twoHopNeighborList has been demoted
// _ZZ26sortBasedButterflyCountingPxPiiiPyS0_S0_iiE11sharedCount has been demoted
.global .align 1 .b8 _ZN34_INTERNAL_248a37cb_4_k_cu_745598144cuda3std3__45__cpo5beginE[1];
.global .align 1 .b8 _ZN34_INTERNAL_248a37cb_4_k_cu_745598144cuda3std3__45__cpo3endE[1];
.global .align 1 .b8 _ZN34_INTERNAL_248a37cb_4_k_cu_745598144cuda3std3__45__cpo6cbeginE[1];
.global .align 1 .b8 _ZN34_INTERNAL_248a37cb_4_k_cu_745598144cuda3std3__45__cpo4cendE[1];
.global .align 1 .b8 _ZN34_INTERNAL_248a37cb_4_k_cu_745598144cuda3std3__45__cpo6rbeginE[1];
.global .align 1 .b8 _ZN34_INTERNAL_248a37cb_4_k_cu_745598144cuda3std3__45__cpo4rendE[1];
.global .align 1 .b8 _ZN34_INTERNAL_248a37cb_4_k_cu_745598144cuda3std3__45__cpo7crbeginE[1];
.global .align 1 .b8 _ZN34_INTERNAL_248a37cb_4_k_cu_745598144cuda3std3__45__cpo5crendE[1];
.global .align 1 .b8 _ZN34_INTERNAL_248a37cb_4_k_cu_745598144cuda3std3__436_GLOBAL__N__248a37cb_4_k_cu_745598146ignoreE[1];
.global .align 1 .b8 _ZN34_INTERNAL_248a37cb_4_k_cu_745598144cuda3std3__419piecewise_constructE[1];
.global .align 1 .b8 _ZN34_INTERNAL_248a37cb_4_k_cu_745598144cuda3std3__48in_placeE[1];
.global .align 1 .b8 _ZN34_INTERNAL_248a37cb_4_k_cu_745598144cuda3std3__420unreachable_sentinelE[1];
.global .align 1 .b8 _ZN34_INTERNAL_248a37cb_4_k_cu_745598144cuda3std3__47nulloptE[1];
.global .align 1 .b8 _ZN34_INTERNAL_248a37cb_4_k_cu_745598144cuda3std3__48unexpectE[1];
.global .align 1 .b8 _ZN34_INTERNAL_248a37cb_4_k_cu_745598144cuda3std6ranges3__45__cpo4swapE[1];
.global .align 1 .b8 _ZN34_INTERNAL_248a37cb_4_k_cu_745598144cuda3std6ranges3__45__cpo9iter_moveE[1];
.global .align 1 .b8 _ZN34_INTERNAL_248a37cb_4_k_cu_745598144cuda3std6ranges3__45__cpo5beginE[1];
.global .align 1 .b8 _ZN34_INTERNAL_248a37cb_4_k_cu_745598144cuda3std6ranges3__45__cpo3endE[1];
.global .align 1 .b8 _ZN34_INTERNAL_248a37cb_4_k_cu_745598144cuda3std6ranges3__45__cpo6cbeginE[1];
.global .align 1 .b8 _ZN34_INTERNAL_248a37cb_4_k_cu_745598144cuda3std6ranges3__45__cpo4cendE[1];
.global .align 1 .b8 _ZN34_INTERNAL_248a37cb_4_k_cu_745598144cuda3std6ranges3__45__cpo7advanceE[1];
.global .align 1 .b8 _ZN34_INTERNAL_248a37cb_4_k_cu_745598144cuda3std6ranges3__45__cpo9iter_swapE[1];
.global .align 1 .b8 _ZN34_INTERNAL_248a37cb_4_k_cu_745598144cuda3std6ranges3__45__cpo4nextE[1];
.global .align 1 .b8 _ZN34_INTERNAL_248a37cb_4_k_cu_745598144cuda3std6ranges3__45__cpo4prevE[1];
.global .align 1 .b8 _ZN34_INTERNAL_248a37cb_4_k_cu_745598144cuda3std6ranges3__45__cpo4dataE[1];
.global .align 1 .b8 _ZN34_INTERNAL_248a37cb_4_k_cu_745598144cuda3std6ranges3__45__cpo5cdataE[1];
.global .align 1 .b8 _ZN34_INTERNAL_248a37cb_4_k_cu_745598144cuda3std6ranges3__45__cpo4sizeE[1];
.global .align 1 .b8 _ZN34_INTERNAL_248a37cb_4_k_cu_745598144cuda3std6ranges3__45__cpo5ssizeE[1];
.global .align 1 .b8 _ZN34_INTERNAL_248a37cb_4_k_cu_745598144cuda3std6ranges3__45__cpo8distanceE[1];
.global .align 1 .b8 _ZN34_INTERNAL_248a37cb_4_k_cu_745598146thrust24THRUST_300001_SM_1000_NS6system6detail10sequential3seqE[1];
.global .align 1 .b8 _ZN34_INTERNAL_248a37cb_4_k_cu_745598146thrust24THRUST_300001_SM_1000_NS12placeholders2_1E[1];
.global .align 1 .b8 _ZN34_INTERNAL_248a37cb_4_k_cu_745598146thrust24THRUST_300001_SM_1000_NS12placeholders2_2E[1];
.global .align 1 .b8 _ZN34_INTERNAL_248a37cb_4_k_cu_745598146thrust24THRUST_300001_SM_1000_NS12placeholders2_3E[1];
.global .align 1 .b8 _ZN34_INTERNAL_248a37cb_4_k_cu_745598146thrust24THRUST_300001_SM_1000_NS12placeholders2_4E[1];
.global .align 1 .b8 _ZN34_INTERNAL_248a37cb_4_k_cu_745598146thrust24THRUST_300001_SM_1000_NS12placeholders2_5E[1];
.global .align 1 .b8 _ZN34_INTERNAL_248a37cb_4_k_cu_745598146thrust24THRUST_300001_SM_1000_NS12placeholders2_6E[1];
.global .align 1 .b8 _ZN34_INTERNAL_248a37cb_4_k_cu_745598146thrust24THRUST_300001_SM_1000_NS12placeholders2_7E[1];
.global .align 1 .b8 _ZN34_INTERNAL_248a37cb_4_k_cu_745598146thrust24THRUST_300001_SM_1000_NS12placeholders2_8E[1];
.global .align 1 .b8 _ZN34_INTERNAL_248a37cb_4_k_cu_745598146thrust24THRUST_300001_SM_1000_NS12placeholders2_9E[1];
.global .align 1 .b8 _ZN34_INTERNAL_248a37cb_4_k_cu_745598146thrust24THRUST_300001_SM_1000_NS12placeholders3_10E[1];

.visible .entry _Z26sortBasedButterflyCountingPxPiiiPyS0_S0_ii(
	.param .u64 .ptr .align 1 _Z26sortBasedButterflyCountingPxPiiiPyS0_S0_ii_param_0,
	.param .u64 .ptr .align 1 _Z26sortBasedButterflyCountingPxPiiiPyS0_S0_ii_param_1,
	.param .u32 _Z26sortBasedButterflyCountingPxPiiiPyS0_S0_ii_param_2,
	.param .u32 _Z26sortBasedButterflyCountingPxPiiiPyS0_S0_ii_param_3,
	.param .u64 .ptr .align 1 _Z26sortBasedButterflyCountingPxPiiiPyS0_S0_ii_param_4,
	.param .u64 .ptr .align 1 _Z26sortBasedButterflyCountingPxPiiiPyS0_S0_ii_param_5,
	.param .u64 .ptr .align 1 _Z26sortBasedButterflyCountingPxPiiiPyS0_S0_ii_param_6,
	.param .u32 _Z26sortBasedButterflyCountingPxPiiiPyS0_S0_ii_param_7,
	.param .u32 _Z26sortBasedButterflyCountingPxPiiiPyS0_S0_ii_param_8
)
{
	.reg .pred 	%p<91>;
	.reg .b16 	%rs<3>;
	.reg .b32 	%r<459>;
	.reg .b64 	%rd<71>;
	// demoted variable
	.shared .align 16 .b8 _ZZ26sortBasedPerVertexCountingiPxPiS0_iiPyE12temp_storage[37056];
	// demoted variable
	.shared .align 4 .b8 _ZZ26sortBasedPerVertexCountingiPxPiS0_iiPyE18twoHopNeighborList[4108];
	// demoted variable
	.shared .align 8 .u64 _ZZ26sortBasedButterflyCountingPxPiiiPyS0_S0_iiE11sharedCount;
	ld.param.u64 	%rd31, [_Z26sortBasedButterflyCountingPxPiiiPyS0_S0_ii_param_0];
	ld.param.u64 	%rd32, [_Z26sortBasedButterflyCountingPxPiiiPyS0_S0_ii_param_1];
	ld.param.u32 	%r121, [_Z26sortBasedButterflyCountingPxPiiiPyS0_S0_ii_param_7];
	ld.param.u32 	%r122, [_Z26sortBasedButterflyCountingPxPiiiPyS0_S0_ii_param_8];
	cvta.to.global.u64 	%rd1, %rd32;
	cvta.to.global.u64 	%rd2, %rd31;
	mov.u32 	%r1, %tid.x;
	setp.ne.s32 	%p1, %r1, 0;
	@%p1 bra 	$L__BB0_2;
	mov.b64 	%rd33, 0;
	st.shared.u64 	[_ZZ26sortBasedButterflyCountingPxPiiiPyS0_S0_iiE11sharedCount], %rd33;
$L__BB0_2:
	bar.sync 	0;
	mov.u32 	%r123, %ctaid.x;
	add.s32 	%r426, %r121, %r123;
	setp.ge.s32 	%p2, %r426, %r122;
	mov.b64 	%rd65, 0;
	@%p2 bra 	$L__BB0_86;
	shr.u32 	%r3, %r1, 5;
	and.b32  	%r4, %r1, 31;
	shl.b32 	%r125, %r1, 2;
	mov.u32 	%r126, _ZZ26sortBasedPerVertexCountingiPxPiS0_iiPyE12temp_storage;
	add.s32 	%r5, %r126, %r125;
	mov.u32 	%r127, _ZZ26sortBasedPerVertexCountingiPxPiS0_iiPyE18twoHopNeighborList;
	add.s32 	%r128, %r127, %r125;
	add.s32 	%r6, %r128, 4;
	add.s32 	%r7, %r1, 1;
	mov.u32 	%r8, %ntid.x;
	add.s32 	%r129, %r1, %r8;
	max.u32 	%r130, %r129, 1024;
	sub.s32 	%r131, %r130, %r129;
	setp.lt.u32 	%p3, %r129, 1024;
	selp.u32 	%r132, 1, 0, %p3;
	selp.s32 	%r133, -1, 0, %p3;
	add.s32 	%r134, %r131, %r133;
	div.u32 	%r135, %r134, %r8;
	add.s32 	%r9, %r135, %r132;
	shl.b32 	%r136, %r1, 5;
	add.s32 	%r10, %r5, %r136;
	and.b32  	%r11, %r9, 3;
	add.s32 	%r12, %r129, 1;
	shl.b32 	%r13, %r8, 2;
	add.s32 	%r15, %r6, %r13;
	add.s32 	%r14, %r15, -4;
	add.s32 	%r16, %r129, 2;
	add.s32 	%r17, %r12, %r8;
	add.s32 	%r18, %r14, %r13;
	add.s32 	%r19, %r17, %r8;
	mov.b64 	%rd65, 0;
$L__BB0_4:
	mul.wide.s32 	%rd36, %r426, 8;
	add.s64 	%rd37, %rd2, %rd36;
	ld.global.u32 	%r138, [%rd37+8];
	add.s32 	%r139, %r3, %r138;
	add.s32 	%r428, %r139, -32;
	cvt.s64.s32 	%rd58, %r428;
	ld.global.u64 	%rd5, [%rd37];
	setp.gt.s64 	%p4, %rd5, %rd58;
	mov.b32 	%r435, -2047483649;
	@%p4 bra 	$L__BB0_12;
	mov.b32 	%r432, 99999999;
$L__BB0_6:
	shl.b64 	%rd38, %rd58, 2;
	add.s64 	%rd39, %rd1, %rd38;
	ld.global.u32 	%r25, [%rd39];
	setp.le.s32 	%p5, %r25, %r426;
	@%p5 bra 	$L__BB0_11;
	mul.wide.s32 	%rd40, %r25, 8;
	add.s64 	%rd41, %rd2, %rd40;
	ld.global.u32 	%r26, [%rd41+8];
	add.s32 	%r430, %r4, %r26;
	add.s32 	%r142, %r430, -32;
	cvt.s64.s32 	%rd59, %r142;
	ld.global.u64 	%rd8, [%rd41];
	setp.gt.s64 	%p6, %rd8, %rd59;
	@%p6 bra 	$L__BB0_10;
$L__BB0_8:
	shl.b64 	%rd42, %rd59, 2;
	add.s64 	%rd43, %rd1, %rd42;
	ld.global.u32 	%r30, [%rd43];
	setp.le.s32 	%p7, %r30, %r426;
	@%p7 bra 	$L__BB0_10;
	add.s32 	%r143, %r430, -64;
	cvt.s64.s32 	%rd59, %r143;
	setp.le.s64 	%p8, %rd8, %rd59;
	add.s32 	%r430, %r430, -32;
	mov.u32 	%r432, %r30;
	@%p8 bra 	$L__BB0_8;
$L__BB0_10:
	add.s32 	%r428, %r428, -32;
	cvt.s64.s32 	%rd58, %r428;
	setp.le.s64 	%p9, %rd5, %rd58;
	@%p9 bra 	$L__BB0_6;
$L__BB0_11:
	xor.b32  	%r435, %r432, -2147483648;
$L__BB0_12:
	bar.sync 	0;
	mov.b32 	%r437, 0;
	mov.b32 	%r146, 4;
	// begin inline asm
	bmsk.clamp.b32 %r144, %r437, %r146;
	// end inline asm
$L__BB0_13:
	mov.b32 	%r179, 0;
	st.shared.u32 	[%r5], %r179;
	st.shared.u32 	[%r5+4096], %r179;
	st.shared.u32 	[%r5+8192], %r179;
	st.shared.u32 	[%r5+12288], %r179;
	st.shared.u32 	[%r5+16384], %r179;
	st.shared.u32 	[%r5+20480], %r179;
	st.shared.u32 	[%r5+24576], %r179;
	st.shared.u32 	[%r5+28672], %r179;
	st.shared.u32 	[%r5+32768], %r179;
	// begin inline asm
	shr.b32 %r148, %r435, %r437;
	// end inline asm
	and.b32  	%r182, %r144, %r148;
	shl.b32 	%r183, %r182, 12;
	and.b32  	%r184, %r183, 28672;
	add.s32 	%r185, %r5, %r184;
	shr.u32 	%r186, %r182, 2;
	and.b32  	%r187, %r186, 1073741822;
	add.s32 	%r41, %r185, %r187;
	ld.shared.u16 	%rs1, [%r41];
	add.s16 	%rs2, %rs1, 1;
	st.shared.u16 	[%r41], %rs2;
	bar.sync 	0;
	ld.shared.u32 	%r42, [%r10];
	ld.shared.u32 	%r188, [%r10+4];
	ld.shared.u32 	%r189, [%r10+8];
	ld.shared.u32 	%r190, [%r10+12];
	ld.shared.u32 	%r191, [%r10+16];
	ld.shared.u32 	%r192, [%r10+20];
	ld.shared.u32 	%r193, [%r10+24];
	ld.shared.u32 	%r194, [%r10+28];
	ld.shared.u32 	%r195, [%r10+32];
	add.s32 	%r43, %r188, %r42;
	add.s32 	%r44, %r189, %r43;
	add.s32 	%r45, %r190, %r44;
	add.s32 	%r46, %r191, %r45;
	add.s32 	%r47, %r192, %r46;
	add.s32 	%r48, %r193, %r47;
	add.s32 	%r49, %r194, %r48;
	add.s32 	%r156, %r195, %r49;
	// begin inline asm
	mov.u32 %r151, %laneid;
	// end inline asm
	mov.b32 	%r154, 1;
	mov.b32 	%r181, -1;
	// begin inline asm
	{  .reg .u32 r0;  .reg .pred p;  shfl.sync.up.b32 r0|p, %r156, %r154, %r179, %r181;  @p add.u32 r0, r0, %r156;  mov.u32 %r152, r0;}
	// end inline asm
	mov.b32 	%r160, 2;
	// begin inline asm
	{  .reg .u32 r0;  .reg .pred p;  shfl.sync.up.b32 r0|p, %r152, %r160, %r179, %r181;  @p add.u32 r0, r0, %r152;  mov.u32 %r158, r0;}
	// end inline asm
	mov.b32 	%r166, 4;
	// begin inline asm
	{  .reg .u32 r0;  .reg .pred p;  shfl.sync.up.b32 r0|p, %r158, %r166, %r179, %r181;  @p add.u32 r0, r0, %r158;  mov.u32 %r164, r0;}
	// end inline asm
	mov.b32 	%r172, 8;
	// begin inline asm
	{  .reg .u32 r0;  .reg .pred p;  shfl.sync.up.b32 r0|p, %r164, %r172, %r179, %r181;  @p add.u32 r0, r0, %r164;  mov.u32 %r170, r0;}
	// end inline asm
	mov.b32 	%r178, 16;
	// begin inline asm
	{  .reg .u32 r0;  .reg .pred p;  shfl.sync.up.b32 r0|p, %r170, %r178, %r179, %r181;  @p add.u32 r0, r0, %r170;  mov.u32 %r176, r0;}
	// end inline asm
	setp.ne.s32 	%p10, %r151, 31;
	@%p10 bra 	$L__BB0_15;
	shl.b32 	%r196, %r3, 2;
	mov.u32 	%r197, _ZZ26sortBasedPerVertexCountingiPxPiS0_iiPyE12temp_storage;
	add.s32 	%r198, %r197, %r196;
	st.shared.u32 	[%r198+36864], %r176;
$L__BB0_15:
	sub.s32 	%r199, %r176, %r156;
	setp.gt.u32 	%p11, %r1, 31;
	setp.eq.s32 	%p12, %r3, 31;
	setp.eq.s32 	%p13, %r3, 30;
	setp.eq.s32 	%p14, %r3, 29;
	setp.eq.s32 	%p15, %r3, 28;
	setp.eq.s32 	%p16, %r3, 27;
	setp.eq.s32 	%p17, %r3, 26;
	setp.eq.s32 	%p18, %r3, 25;
	setp.eq.s32 	%p19, %r3, 24;
	setp.eq.s32 	%p20, %r3, 23;
	setp.eq.s32 	%p21, %r3, 22;
	setp.eq.s32 	%p22, %r3, 21;
	setp.eq.s32 	%p23, %r3, 20;
	setp.eq.s32 	%p24, %r3, 19;
	setp.eq.s32 	%p25, %r3, 18;
	setp.eq.s32 	%p26, %r3, 17;
	setp.eq.s32 	%p27, %r3, 16;
	setp.eq.s32 	%p28, %r3, 15;
	setp.eq.s32 	%p29, %r3, 14;
	setp.eq.s32 	%p30, %r3, 13;
	setp.eq.s32 	%p31, %r3, 12;
	setp.eq.s32 	%p32, %r3, 11;
	setp.eq.s32 	%p33, %r3, 10;
	setp.eq.s32 	%p34, %r3, 9;
	setp.eq.s32 	%p35, %r3, 8;
	setp.eq.s32 	%p36, %r3, 7;
	setp.eq.s32 	%p37, %r3, 6;
	setp.eq.s32 	%p38, %r3, 5;
	setp.eq.s32 	%p39, %r3, 4;
	setp.eq.s32 	%p40, %r3, 3;
	setp.eq.s32 	%p41, %r3, 2;
	setp.eq.s32 	%p42, %r3, 1;
	bar.sync 	0;
	ld.shared.v4.u32 	{%r200, %r201, %r202, %r203}, [_ZZ26sortBasedPerVertexCountingiPxPiS0_iiPyE12temp_storage+36864];
	selp.b32 	%r204, %r200, %r427, %p42;
	add.s32 	%r205, %r201, %r200;
	selp.b32 	%r206, %r205, %r204, %p41;
	add.s32 	%r207, %r205, %r202;
	selp.b32 	%r208, %r207, %r206, %p40;
	add.s32 	%r209, %r207, %r203;
	selp.b32 	%r210, %r209, %r208, %p39;
	ld.shared.v4.u32 	{%r211, %r212, %r213, %r214}, [_ZZ26sortBasedPerVertexCountingiPxPiS0_iiPyE12temp_storage+36880];
	add.s32 	%r215, %r209, %r211;
	selp.b32 	%r216, %r215, %r210, %p38;
	add.s32 	%r217, %r215, %r212;
	selp.b32 	%r218, %r217, %r216, %p37;
	add.s32 	%r219, %r217, %r213;
	selp.b32 	%r220, %r219, %r218, %p36;
	add.s32 	%r221, %r219, %r214;
	selp.b32 	%r222, %r221, %r220, %p35;
	ld.shared.v4.u32 	{%r223, %r224, %r225, %r226}, [_ZZ26sortBasedPerVertexCountingiPxPiS0_iiPyE12temp_storage+36896];
	add.s32 	%r227, %r221, %r223;
	selp.b32 	%r228, %r227, %r222, %p34;
	add.s32 	%r229, %r227, %r224;
	selp.b32 	%r230, %r229, %r228, %p33;
	add.s32 	%r231, %r229, %r225;
	selp.b32 	%r232, %r231, %r230, %p32;
	add.s32 	%r233, %r231, %r226;
	selp.b32 	%r234, %r233, %r232, %p31;
	ld.shared.v4.u32 	{%r235, %r236, %r237, %r238}, [_ZZ26sortBasedPerVertexCountingiPxPiS0_iiPyE12temp_storage+36912];
	add.s32 	%r239, %r233, %r235;
	selp.b32 	%r240, %r239, %r234, %p30;
	add.s32 	%r241, %r239, %r236;
	selp.b32 	%r242, %r241, %r240, %p29;
	add.s32 	%r243, %r241, %r237;
	selp.b32 	%r244, %r243, %r242, %p28;
	add.s32 	%r245, %r243, %r238;
	selp.b32 	%r246, %r245, %r244, %p27;
	ld.shared.v4.u32 	{%r247, %r248, %r249, %r250}, [_ZZ26sortBasedPerVertexCountingiPxPiS0_iiPyE12temp_storage+36928];
	add.s32 	%r251, %r245, %r247;
	selp.b32 	%r252, %r251, %r246, %p26;
	add.s32 	%r253, %r251, %r248;
	selp.b32 	%r254, %r253, %r252, %p25;
	add.s32 	%r255, %r253, %r249;
	selp.b32 	%r256, %r255, %r254, %p24;
	add.s32 	%r257, %r255, %r250;
	selp.b32 	%r258, %r257, %r256, %p23;
	ld.shared.v4.u32 	{%r259, %r260, %r261, %r262}, [_ZZ26sortBasedPerVertexCountingiPxPiS0_iiPyE12temp_storage+36944];
	add.s32 	%r263, %r257, %r259;
	selp.b32 	%r264, %r263, %r258, %p22;
	add.s32 	%r265, %r263, %r260;
	selp.b32 	%r266, %r265, %r264, %p21;
	add.s32 	%r267, %r265, %r261;
	selp.b32 	%r268, %r267, %r266, %p20;
	add.s32 	%r269, %r267, %r262;
	selp.b32 	%r270, %r269, %r268, %p19;
	ld.shared.v4.u32 	{%r271, %r272, %r273, %r274}, [_ZZ26sortBasedPerVertexCountingiPxPiS0_iiPyE12temp_storage+36960];
	add.s32 	%r275, %r269, %r271;
	selp.b32 	%r276, %r275, %r270, %p18;
	add.s32 	%r277, %r275, %r272;
	selp.b32 	%r278, %r277, %r276, %p17;
	add.s32 	%r279, %r277, %r273;
	selp.b32 	%r280, %r279, %r278, %p16;
	add.s32 	%r281, %r279, %r274;
	selp.b32 	%r282, %r281, %r280, %p15;
	ld.shared.v4.u32 	{%r283, %r284, %r285, %r286}, [_ZZ26sortBasedPerVertexCountingiPxPiS0_iiPyE12temp_storage+36976];
	add.s32 	%r287, %r281, %r283;
	selp.b32 	%r288, %r287, %r282, %p14;
	add.s32 	%r289, %r287, %r284;
	selp.b32 	%r290, %r289, %r288, %p13;
	add.s32 	%r291, %r289, %r285;
	selp.b32 	%r427, %r291, %r290, %p12;
	add.s32 	%r54, %r291, %r286;
	setp.ne.s32 	%p43, %r151, 0;
	selp.b32 	%r292, %r199, 0, %p43;
	add.s32 	%r293, %r427, %r292;
	or.pred  	%p44, %p11, %p43;
	selp.b32 	%r439, %r293, %r199, %p11;
	@%p44 bra 	$L__BB0_17;
	shl.b32 	%r439, %r54, 16;
	st.shared.u32 	[_ZZ26sortBasedPerVertexCountingiPxPiS0_iiPyE12temp_storage+37024], %r439;
$L__BB0_17:
	setp.eq.s32 	%p45, %r1, 0;
	bar.sync 	0;
	@%p45 bra 	$L__BB0_19;
	ld.shared.u32 	%r294, [_ZZ26sortBasedPerVertexCountingiPxPiS0_iiPyE12temp_storage+37024];
	add.s32 	%r439, %r294, %r439;
$L__BB0_19:
	add.s32 	%r295, %r42, %r439;
	add.s32 	%r296, %r43, %r439;
	add.s32 	%r297, %r44, %r439;
	add.s32 	%r298, %r45, %r439;
	add.s32 	%r299, %r46, %r439;
	add.s32 	%r300, %r47, %r439;
	add.s32 	%r301, %r48, %r439;
	add.s32 	%r302, %r49, %r439;
	st.shared.u32 	[%r10], %r439;
	st.shared.u32 	[%r10+4], %r295;
	st.shared.u32 	[%r10+8], %r296;
	st.shared.u32 	[%r10+12], %r297;
	st.shared.u32 	[%r10+16], %r298;
	st.shared.u32 	[%r10+20], %r299;
	st.shared.u32 	[%r10+24], %r300;
	st.shared.u32 	[%r10+28], %r301;
	st.shared.u32 	[%r10+32], %r302;
	bar.sync 	0;
	cvt.u32.u16 	%r303, %rs1;
	ld.shared.u16 	%r304, [%r41];
	add.s32 	%r305, %r304, %r303;
	bar.sync 	0;
	shl.b32 	%r306, %r305, 2;
	mov.u32 	%r307, _ZZ26sortBasedPerVertexCountingiPxPiS0_iiPyE12temp_storage;
	add.s32 	%r308, %r307, %r306;
	st.shared.u32 	[%r308], %r435;
	bar.sync 	0;
	ld.shared.u32 	%r435, [%r5];
	setp.gt.u32 	%p46, %r437, 27;
	@%p46 bra 	$L__BB0_21;
	add.s32 	%r437, %r437, 4;
	bar.sync 	0;
	bra.uni 	$L__BB0_13;
$L__BB0_21:
	setp.eq.s32 	%p47, %r11, 3;
	xor.b32  	%r309, %r435, -2147483648;
	bar.sync 	0;
	st.shared.u32 	[%r5], %r309;
	bar.sync 	0;
	ld.shared.u32 	%r310, [%r5];
	st.shared.u32 	[%r6], %r310;
	bar.sync 	0;
	mov.b32 	%r311, -1;
	st.shared.u32 	[_ZZ26sortBasedPerVertexCountingiPxPiS0_iiPyE18twoHopNeighborList+4100], %r311;
	mov.b32 	%r312, 0;
	st.shared.u32 	[_ZZ26sortBasedPerVertexCountingiPxPiS0_iiPyE18twoHopNeighborList], %r312;
	bar.sync 	0;
	mov.u32 	%r443, %r7;
	@%p47 bra 	$L__BB0_34;
	ld.shared.u32 	%r62, [%r6];
	setp.eq.s32 	%p48, %r62, 99999999;
	@%p48 bra 	$L__BB0_24;
	add.s32 	%r440, %r1, 2;
	ld.shared.u32 	%r313, [%r6+4];
	setp.eq.s32 	%p49, %r62, %r313;
	@%p49 bra 	$L__BB0_25;
$L__BB0_24:
	mov.u32 	%r440, %r7;
$L__BB0_25:
	setp.eq.s32 	%p50, %r11, 0;
	st.shared.u32 	[%r6], %r440;
	mov.u32 	%r443, %r12;
	@%p50 bra 	$L__BB0_34;
	ld.shared.u32 	%r65, [%r15];
	setp.eq.s32 	%p51, %r65, 99999999;
	@%p51 bra 	$L__BB0_28;
	ld.shared.u32 	%r314, [%r15+4];
	setp.eq.s32 	%p52, %r65, %r314;
	mov.u32 	%r441, %r16;
	@%p52 bra 	$L__BB0_29;
$L__BB0_28:
	mov.u32 	%r441, %r12;
$L__BB0_29:
	setp.eq.s32 	%p53, %r11, 1;
	st.shared.u32 	[%r15], %r441;
	mov.u32 	%r443, %r17;
	@%p53 bra 	$L__BB0_34;
	ld.shared.u32 	%r67, [%r18+4];
	setp.eq.s32 	%p54, %r67, 99999999;
	@%p54 bra 	$L__BB0_32;
	add.s32 	%r442, %r16, %r8;
	ld.shared.u32 	%r315, [%r18+8];
	setp.eq.s32 	%p55, %r67, %r315;
	@%p55 bra 	$L__BB0_33;
$L__BB0_32:
	mov.u32 	%r442, %r17;
$L__BB0_33:
	st.shared.u32 	[%r18+4], %r442;
	mov.u32 	%r443, %r19;
$L__BB0_34:
	setp.lt.u32 	%p56, %r9, 3;
	@%p56 bra 	$L__BB0_48;
$L__BB0_35:
	shl.b32 	%r316, %r443, 2;
	mov.u32 	%r317, _ZZ26sortBasedPerVertexCountingiPxPiS0_iiPyE18twoHopNeighborList;
	add.s32 	%r72, %r317, %r316;
	ld.shared.u32 	%r73, [%r72];
	setp.eq.s32 	%p57, %r73, 99999999;
	@%p57 bra 	$L__BB0_37;
	add.s32 	%r445, %r443, 1;
	ld.shared.u32 	%r318, [%r72+4];
	setp.eq.s32 	%p58, %r73, %r318;
	@%p58 bra 	$L__BB0_38;
$L__BB0_37:
	mov.u32 	%r445, %r443;
$L__BB0_38:
	st.shared.u32 	[%r72], %r445;
	add.s32 	%r76, %r443, %r8;
	add.s32 	%r77, %r72, %r13;
	ld.shared.u32 	%r78, [%r77];
	setp.eq.s32 	%p59, %r78, 99999999;
	@%p59 bra 	$L__BB0_40;
	add.s32 	%r446, %r76, 1;
	ld.shared.u32 	%r319, [%r77+4];
	setp.eq.s32 	%p60, %r78, %r319;
	@%p60 bra 	$L__BB0_41;
$L__BB0_40:
	mov.u32 	%r446, %r76;
$L__BB0_41:
	st.shared.u32 	[%r77], %r446;
	add.s32 	%r81, %r76, %r8;
	add.s32 	%r82, %r77, %r13;
	ld.shared.u32 	%r83, [%r82];
	setp.eq.s32 	%p61, %r83, 99999999;
	@%p61 bra 	$L__BB0_43;
	add.s32 	%r447, %r81, 1;
	ld.shared.u32 	%r320, [%r82+4];
	setp.eq.s32 	%p62, %r83, %r320;
	@%p62 bra 	$L__BB0_44;
$L__BB0_43:
	mov.u32 	%r447, %r81;
$L__BB0_44:
	st.shared.u32 	[%r82], %r447;
	add.s32 	%r86, %r81, %r8;
	add.s32 	%r87, %r82, %r13;
	ld.shared.u32 	%r88, [%r87];
	setp.eq.s32 	%p63, %r88, 99999999;
	@%p63 bra 	$L__BB0_46;
	add.s32 	%r448, %r86, 1;
	ld.shared.u32 	%r321, [%r87+4];
	setp.eq.s32 	%p64, %r88, %r321;
	@%p64 bra 	$L__BB0_47;
$L__BB0_46:
	mov.u32 	%r448, %r86;
$L__BB0_47:
	st.shared.u32 	[%r87], %r448;
	add.s32 	%r443, %r86, %r8;
	setp.lt.u32 	%p65, %r443, 1025;
	@%p65 bra 	$L__BB0_35;
$L__BB0_48:
	bar.sync 	0;
	mov.u32 	%r449, %r7;
$L__BB0_49:
	shl.b32 	%r322, %r449, 2;
	mov.u32 	%r323, _ZZ26sortBasedPerVertexCountingiPxPiS0_iiPyE18twoHopNeighborList;
	add.s32 	%r324, %r323, %r322;
	ld.shared.u32 	%r325, [%r324];
	shl.b32 	%r326, %r325, 2;
	add.s32 	%r327, %r323, %r326;
	ld.shared.u32 	%r328, [%r327];
	st.shared.u32 	[%r324], %r328;
	add.s32 	%r449, %r449, %r8;
	setp.lt.u32 	%p66, %r449, 1025;
	@%p66 bra 	$L__BB0_49;
	mov.u32 	%r450, %r7;
$L__BB0_51:
	shl.b32 	%r329, %r450, 2;
	add.s32 	%r331, %r323, %r329;
	ld.shared.u32 	%r332, [%r331];
	shl.b32 	%r333, %r332, 2;
	add.s32 	%r334, %r323, %r333;
	ld.shared.u32 	%r335, [%r334];
	st.shared.u32 	[%r331], %r335;
	add.s32 	%r450, %r450, %r8;
	setp.lt.u32 	%p67, %r450, 1025;
	@%p67 bra 	$L__BB0_51;
	mov.u32 	%r451, %r7;
$L__BB0_53:
	shl.b32 	%r336, %r451, 2;
	add.s32 	%r338, %r323, %r336;
	ld.shared.u32 	%r339, [%r338];
	shl.b32 	%r340, %r339, 2;
	add.s32 	%r341, %r323, %r340;
	ld.shared.u32 	%r342, [%r341];
	st.shared.u32 	[%r338], %r342;
	add.s32 	%r451, %r451, %r8;
	setp.lt.u32 	%p68, %r451, 1025;
	@%p68 bra 	$L__BB0_53;
	mov.u32 	%r452, %r7;
$L__BB0_55:
	shl.b32 	%r343, %r452, 2;
	add.s32 	%r345, %r323, %r343;
	ld.shared.u32 	%r346, [%r345];
	shl.b32 	%r347, %r346, 2;
	add.s32 	%r348, %r323, %r347;
	ld.shared.u32 	%r349, [%r348];
	st.shared.u32 	[%r345], %r349;
	add.s32 	%r452, %r452, %r8;
	setp.lt.u32 	%p69, %r452, 1025;
	@%p69 bra 	$L__BB0_55;
	mov.u32 	%r453, %r7;
$L__BB0_57:
	shl.b32 	%r350, %r453, 2;
	add.s32 	%r352, %r323, %r350;
	ld.shared.u32 	%r353, [%r352];
	shl.b32 	%r354, %r353, 2;
	add.s32 	%r355, %r323, %r354;
	ld.shared.u32 	%r356, [%r355];
	st.shared.u32 	[%r352], %r356;
	add.s32 	%r453, %r453, %r8;
	setp.lt.u32 	%p70, %r453, 1025;
	@%p70 bra 	$L__BB0_57;
	mov.u32 	%r454, %r7;
$L__BB0_59:
	shl.b32 	%r357, %r454, 2;
	add.s32 	%r359, %r323, %r357;
	ld.shared.u32 	%r360, [%r359];
	shl.b32 	%r361, %r360, 2;
	add.s32 	%r362, %r323, %r361;
	ld.shared.u32 	%r363, [%r362];
	st.shared.u32 	[%r359], %r363;
	add.s32 	%r454, %r454, %r8;
	setp.lt.u32 	%p71, %r454, 1025;
	@%p71 bra 	$L__BB0_59;
	setp.eq.s32 	%p72, %r11, 3;
	bar.sync 	0;
	mov.u32 	%r455, %r7;
	@%p72 bra 	$L__BB0_64;
	setp.eq.s32 	%p73, %r11, 0;
	ld.shared.u32 	%r364, [%r6];
	sub.s32 	%r365, %r364, %r7;
	st.shared.u32 	[%r6], %r365;
	mov.u32 	%r455, %r12;
	@%p73 bra 	$L__BB0_64;
	setp.eq.s32 	%p74, %r11, 1;
	ld.shared.u32 	%r366, [%r15];
	sub.s32 	%r367, %r366, %r12;
	st.shared.u32 	[%r15], %r367;
	mov.u32 	%r455, %r17;
	@%p74 bra 	$L__BB0_64;
	ld.shared.u32 	%r368, [%r18+4];
	sub.s32 	%r369, %r368, %r17;
	st.shared.u32 	[%r18+4], %r369;
	mov.u32 	%r455, %r19;
$L__BB0_64:
	setp.lt.u32 	%p75, %r9, 3;
	@%p75 bra 	$L__BB0_66;
$L__BB0_65:
	shl.b32 	%r370, %r455, 2;
	add.s32 	%r372, %r323, %r370;
	ld.shared.u32 	%r373, [%r372];
	sub.s32 	%r374, %r373, %r455;
	st.shared.u32 	[%r372], %r374;
	add.s32 	%r375, %r455, %r8;
	add.s32 	%r376, %r372, %r13;
	ld.shared.u32 	%r377, [%r376];
	sub.s32 	%r378, %r377, %r375;
	st.shared.u32 	[%r376], %r378;
	add.s32 	%r379, %r375, %r8;
	add.s32 	%r380, %r376, %r13;
	ld.shared.u32 	%r381, [%r380];
	sub.s32 	%r382, %r381, %r379;
	st.shared.u32 	[%r380], %r382;
	add.s32 	%r383, %r379, %r8;
	add.s32 	%r384, %r380, %r13;
	ld.shared.u32 	%r385, [%r384];
	sub.s32 	%r386, %r385, %r383;
	st.shared.u32 	[%r384], %r386;
	add.s32 	%r455, %r383, %r8;
	setp.lt.u32 	%p76, %r455, 1025;
	@%p76 bra 	$L__BB0_65;
$L__BB0_66:
	setp.eq.s32 	%p77, %r11, 3;
	bar.sync 	0;
	mov.u32 	%r457, %r7;
	@%p77 bra 	$L__BB0_75;
	ld.shared.u32 	%r107, [%r6];
	ld.shared.u32 	%r387, [%r6+-4];
	setp.le.s32 	%p78, %r107, %r387;
	@%p78 bra 	$L__BB0_69;
	mad.lo.s32 	%r388, %r107, %r107, %r107;
	shr.u32 	%r389, %r388, 31;
	add.s32 	%r390, %r388, %r389;
	shr.s32 	%r391, %r390, 1;
	cvt.s64.s32 	%rd45, %r391;
	add.s64 	%rd65, %rd65, %rd45;
$L__BB0_69:
	setp.eq.s32 	%p79, %r11, 0;
	mov.u32 	%r457, %r12;
	@%p79 bra 	$L__BB0_75;
	ld.shared.u32 	%r108, [%r15];
	ld.shared.u32 	%r392, [%r14];
	setp.le.s32 	%p80, %r108, %r392;
	@%p80 bra 	$L__BB0_72;
	mad.lo.s32 	%r393, %r108, %r108, %r108;
	shr.u32 	%r394, %r393, 31;
	add.s32 	%r395, %r393, %r394;
	shr.s32 	%r396, %r395, 1;
	cvt.s64.s32 	%rd46, %r396;
	add.s64 	%rd65, %rd65, %rd46;
$L__BB0_72:
	setp.eq.s32 	%p81, %r11, 1;
	mov.u32 	%r457, %r17;
	@%p81 bra 	$L__BB0_75;
	ld.shared.u32 	%r109, [%r18+4];
	ld.shared.u32 	%r397, [%r18];
	setp.le.s32 	%p82, %r109, %r397;
	mov.u32 	%r457, %r19;
	@%p82 bra 	$L__BB0_75;
	mad.lo.s32 	%r398, %r109, %r109, %r109;
	shr.u32 	%r399, %r398, 31;
	add.s32 	%r400, %r398, %r399;
	shr.s32 	%r401, %r400, 1;
	cvt.s64.s32 	%rd47, %r401;
	add.s64 	%rd65, %rd65, %rd47;
	mov.u32 	%r457, %r19;
$L__BB0_75:
	setp.lt.u32 	%p83, %r9, 3;
	@%p83 bra 	$L__BB0_85;
$L__BB0_76:
	shl.b32 	%r402, %r457, 2;
	add.s32 	%r112, %r323, %r402;
	ld.shared.u32 	%r113, [%r112];
	ld.shared.u32 	%r404, [%r112+-4];
	setp.le.s32 	%p84, %r113, %r404;
	@%p84 bra 	$L__BB0_78;
	mad.lo.s32 	%r405, %r113, %r113, %r113;
	shr.u32 	%r406, %r405, 31;
	add.s32 	%r407, %r405, %r406;
	shr.s32 	%r408, %r407, 1;
	cvt.s64.s32 	%rd48, %r408;
	add.s64 	%rd65, %rd65, %rd48;
$L__BB0_78:
	add.s32 	%r114, %r112, %r13;
	ld.shared.u32 	%r115, [%r114];
	ld.shared.u32 	%r409, [%r114+-4];
	setp.le.s32 	%p85, %r115, %r409;
	@%p85 bra 	$L__BB0_80;
	mad.lo.s32 	%r410, %r115, %r115, %r115;
	shr.u32 	%r411, %r410, 31;
	add.s32 	%r412, %r410, %r411;
	shr.s32 	%r413, %r412, 1;
	cvt.s64.s32 	%rd49, %r413;
	add.s64 	%rd65, %rd65, %rd49;
$L__BB0_80:
	add.s32 	%r116, %r114, %r13;
	ld.shared.u32 	%r117, [%r116];
	ld.shared.u32 	%r414, [%r116+-4];
	setp.le.s32 	%p86, %r117, %r414;
	@%p86 bra 	$L__BB0_82;
	mad.lo.s32 	%r415, %r117, %r117, %r117;
	shr.u32 	%r416, %r415, 31;
	add.s32 	%r417, %r415, %r416;
	shr.s32 	%r418, %r417, 1;
	cvt.s64.s32 	%rd50, %r418;
	add.s64 	%rd65, %rd65, %rd50;
$L__BB0_82:
	add.s32 	%r419, %r116, %r13;
	ld.shared.u32 	%r118, [%r419];
	ld.shared.u32 	%r420, [%r419+-4];
	setp.le.s32 	%p87, %r118, %r420;
	@%p87 bra 	$L__BB0_84;
	mad.lo.s32 	%r421, %r118, %r118, %r118;
	shr.u32 	%r422, %r421, 31;
	add.s32 	%r423, %r421, %r422;
	shr.s32 	%r424, %r423, 1;
	cvt.s64.s32 	%rd51, %r424;
	add.s64 	%rd65, %rd65, %rd51;
$L__BB0_84:
	add.s32 	%r457, %r13, %r457;
	setp.lt.u32 	%p88, %r457, 1025;
	@%p88 bra 	$L__BB0_76;
$L__BB0_85:
	bar.sync 	0;
	mov.u32 	%r425, %nctaid.x;
	add.s32 	%r426, %r426, %r425;
	setp.lt.s32 	%p89, %r426, %r122;
	@%p89 bra 	$L__BB0_4;
$L__BB0_86:
	setp.ne.s32 	%p90, %r1, 0;
	atom.shared.add.u64 	%rd52, [_ZZ26sortBasedButterflyCountingPxPiiiPyS0_S0_iiE11sharedCount], %rd65;
	bar.sync 	0;
	@%p90 bra 	$L__BB0_88;
	ld.param.u64 	%rd56, [_Z26sortBasedButterflyCountingPxPiiiPyS0_S0_ii_param_4];
	ld.shared.u64 	%rd53, [_ZZ26sortBasedButterflyCountingPxPiiiPyS0_S0_iiE11sharedCount];
	cvta.to.global.u64 	%rd54, %rd56;
	atom.global.add.u64 	%rd55, [%rd54], %rd53;
$L__BB0_88:
	ret;

}
	// .globl	_ZN3cub18CUB_300001_SM_10006detail11EmptyKernelIvEEvv
.visible .entry _ZN3cub18CUB_300001_SM_10006detail11EmptyKernelIvEEvv()
{


	ret;

}


// ===== COMPILED SASS (sm_100) =====

	.target	sm_100

	.elftype	@"ET_EXEC"


//--------------------- .note.nv.tkinfo           --------------------------
	.section	.note.nv.tkinfo,"",@"SHT_NOTE"
	.sectionflags	@"SHF_NOTE_NV_TKINFO"
	.tkinfo
        /*0018*/ 	.word	0x00000002
        /*0030*/ 	.string	""
        /*0030*/ 	.string	"ptxas"
        /*0030*/ 	.string	"Cuda compilation tools, release 13.0, V13.0.88"
        /*0030*/ 	.string	"Build cuda_13.0.r13.0/compiler.36424714_0"
        /*0030*/ 	.string	"-arch sm_100 -m 64 "



//--------------------- .note.nv.cuinfo           --------------------------
	.section	.note.nv.cuinfo,"",@"SHT_NOTE"
	.sectionflags	@"SHF_NOTE_NV_CUINFO"
        /*0018*/ 	.short	0x0002
        /*001a*/ 	.short	0x0064
        /*001c*/ 	.short	0x0082
	.zero		2


//--------------------- .nv.info                  --------------------------
	.section	.nv.info,"",@"SHT_CUDA_INFO"
	.align	4


	//----- nvinfo : EIATTR_REGCOUNT
	.align		4
        /*0000*/ 	.byte	0x04, 0x2f
        /*0002*/ 	.short	(.L_41 - .L_40)
	.align		4
.L_40:
        /*0004*/ 	.word	index@(_Z26sortBasedButterflyCountingPxPiiiPyS0_S0_ii)
        /*0008*/ 	.word	0x00000020


	//----- nvinfo : EIATTR_FRAME_SIZE
	.align		4
.L_41:
        /*000c*/ 	.byte	0x04, 0x11
        /*000e*/ 	.short	(.L_43 - .L_42)
	.align		4
.L_42:
        /*0010*/ 	.word	index@(_Z26sortBasedButterflyCountingPxPiiiPyS0_S0_ii)
        /*0014*/ 	.word	0x00000000


	//----- nvinfo : EIATTR_REGCOUNT
	.align		4
.L_43:
        /*0018*/ 	.byte	0x04, 0x2f
        /*001a*/ 	.short	(.L_45 - .L_44)
	.align		4
.L_44:
        /*001c*/ 	.word	index@(_ZN3cub18CUB_300001_SM_10006detail11EmptyKernelIvEEvv)
        /*0020*/ 	.word	0x00000004


	//----- nvinfo : EIATTR_FRAME_SIZE
	.align		4
.L_45:
        /*0024*/ 	.byte	0x04, 0x11
        /*0026*/ 	.short	(.L_47 - .L_46)
	.align		4
.L_46:
        /*0028*/ 	.word	index@(_ZN3cub18CUB_300001_SM_10006detail11EmptyKernelIvEEvv)
        /*002c*/ 	.word	0x00000000


	//----- nvinfo : EIATTR_MIN_STACK_SIZE
	.align		4
.L_47:
        /*0030*/ 	.byte	0x04, 0x12
        /*0032*/ 	.short	(.L_49 - .L_48)
	.align		4
.L_48:
        /*0034*/ 	.word	index@(_ZN3cub18CUB_300001_SM_10006detail11EmptyKernelIvEEvv)
        /*0038*/ 	.word	0x00000000


	//----- nvinfo : EIATTR_MIN_STACK_SIZE
	.align		4
.L_49:
        /*003c*/ 	.byte	0x04, 0x12
        /*003e*/ 	.short	(.L_51 - .L_50)
	.align		4
.L_50:
        /*0040*/ 	.word	index@(_Z26sortBasedButterflyCountingPxPiiiPyS0_S0_ii)
        /*0044*/ 	.word	0x00000000
.L_51:


//--------------------- .nv.compat                --------------------------
	.section	.nv.compat,"",@"SHT_CUDA_COMPAT_INFO"
	.align	4
        /*0000*/ 	.byte	0x02, 0x09, 0x00, 0x00, 0x02, 0x02, 0x01, 0x00, 0x02, 0x05, 0x05, 0x00, 0x03, 0x07, 0x01, 0x01
        /*0010*/ 	.byte	0x02, 0x03, 0x00, 0x00, 0x02, 0x06, 0x01, 0x00, 0x04, 0x0b, 0x08, 0x00, 0x09, 0x00, 0x00, 0x00
        /*0020*/ 	.byte	0x00, 0x00, 0x00, 0x00


//--------------------- .nv.info._ZN3cub18CUB_300001_SM_10006detail11EmptyKernelIvEEvv --------------------------
	.section	.nv.info._ZN3cub18CUB_300001_SM_10006detail11EmptyKernelIvEEvv,"",@"SHT_CUDA_INFO"
	.sectionflags	@""
	.align	4


	//----- nvinfo : EIATTR_CUDA_API_VERSION
	.align		4
        /*0000*/ 	.byte	0x04, 0x37
        /*0002*/ 	.short	(.L_53 - .L_52)
.L_52:
        /*0004*/ 	.word	0x00000082


	//----- nvinfo : EIATTR_SPARSE_MMA_MASK
	.align		4
.L_53:
        /*0008*/ 	.byte	0x03, 0x50
        /*000a*/ 	.short	0x0000


	//----- nvinfo : EIATTR_MAXREG_COUNT
	.align		4
        /*000c*/ 	.byte	0x03, 0x1b
        /*000e*/ 	.short	0x00ff


	//----- nvinfo : EIATTR_MERCURY_ISA_VERSION
	.align		4
        /*0010*/ 	.byte	0x03, 0x5f
        /*0012*/ 	.short	0x0101


	//----- nvinfo : EIATTR_VRC_CTA_INIT_COUNT
	.align		4
        /*0014*/ 	.byte	0x02, 0x4a
	.zero		1
	.zero		1


	//----- nvinfo : EIATTR_EXIT_INSTR_OFFSETS
	.align		4
        /*0018*/ 	.byte	0x04, 0x1c
        /*001a*/ 	.short	(.L_55 - .L_54)


	//   ....[0]....
.L_54:
        /*001c*/ 	.word	0x00000010


	//----- nvinfo : EIATTR_SW_WAR
	.align		4
.L_55:
        /*0020*/ 	.byte	0x04, 0x36
        /*0022*/ 	.short	(.L_57 - .L_56)
.L_56:
        /*0024*/ 	.word	0x00000008
.L_57:


//--------------------- .nv.info._Z26sortBasedButterflyCountingPxPiiiPyS0_S0_ii --------------------------
	.section	.nv.info._Z26sortBasedButterflyCountingPxPiiiPyS0_S0_ii,"",@"SHT_CUDA_INFO"
	.sectionflags	@""
	.align	4


	//----- nvinfo : EIATTR_CUDA_API_VERSION
	.align		4
        /*0000*/ 	.byte	0x04, 0x37
        /*0002*/ 	.short	(.L_59 - .L_58)
.L_58:
        /*0004*/ 	.word	0x00000082


	//----- nvinfo : EIATTR_KPARAM_INFO
	.align		4
.L_59:
        /*0008*/ 	.byte	0x04, 0x17
        /*000a*/ 	.short	(.L_61 - .L_60)
.L_60:
        /*000c*/ 	.word	0x00000000
        /*0010*/ 	.short	0x0008
        /*0012*/ 	.short	0x0034
        /*0014*/ 	.byte	0x00, 0xf0, 0x11, 0x00


	//----- nvinfo : EIATTR_KPARAM_INFO
	.align		4
.L_61:
        /*0018*/ 	.byte	0x04, 0x17
        /*001a*/ 	.short	(.L_63 - .L_62)
.L_62:
        /*001c*/ 	.word	0x00000000
        /*0020*/ 	.short	0x0007
        /*0022*/ 	.short	0x0030
        /*0024*/ 	.byte	0x00, 0xf0, 0x11, 0x00


	//----- nvinfo : EIATTR_KPARAM_INFO
	.align		4
.L_63:
        /*0028*/ 	.byte	0x04, 0x17
        /*002a*/ 	.short	(.L_65 - .L_64)
.L_64:
        /*002c*/ 	.word	0x00000000
        /*0030*/ 	.short	0x0006
        /*0032*/ 	.short	0x0028
        /*0034*/ 	.byte	0x00, 0xf5, 0x21, 0x00


	//----- nvinfo : EIATTR_KPARAM_INFO
	.align		4
.L_65:
        /*0038*/ 	.byte	0x04, 0x17
        /*003a*/ 	.short	(.L_67 - .L_66)
.L_66:
        /*003c*/ 	.word	0x00000000
        /*0040*/ 	.short	0x0005
        /*0042*/ 	.short	0x0020
        /*0044*/ 	.byte	0x00, 0xf5, 0x21, 0x00


	//----- nvinfo : EIATTR_KPARAM_INFO
	.align		4
.L_67:
        /*0048*/ 	.byte	0x04, 0x17
        /*004a*/ 	.short	(.L_69 - .L_68)
.L_68:
        /*004c*/ 	.word	0x00000000
        /*0050*/ 	.short	0x0004
        /*0052*/ 	.short	0x0018
        /*0054*/ 	.byte	0x00, 0xf5, 0x21, 0x00


	//----- nvinfo : EIATTR_KPARAM_INFO
	.align		4
.L_69:
        /*0058*/ 	.byte	0x04, 0x17
        /*005a*/ 	.short	(.L_71 - .L_70)
.L_70:
        /*005c*/ 	.word	0x00000000
        /*0060*/ 	.short	0x0003
        /*0062*/ 	.short	0x0014
        /*0064*/ 	.byte	0x00, 0xf0, 0x11, 0x00


	//----- nvinfo : EIATTR_KPARAM_INFO
	.align		4
.L_71:
        /*0068*/ 	.byte	0x04, 0x17
        /*006a*/ 	.short	(.L_73 - .L_72)
.L_72:
        /*006c*/ 	.word	0x00000000
        /*0070*/ 	.short	0x0002
        /*0072*/ 	.short	0x0010
        /*0074*/ 	.byte	0x00, 0xf0, 0x11, 0x00


	//----- nvinfo : EIATTR_KPARAM_INFO
	.align		4
.L_73:
        /*0078*/ 	.byte	0x04, 0x17
        /*007a*/ 	.short	(.L_75 - .L_74)
.L_74:
        /*007c*/ 	.word	0x00000000
        /*0080*/ 	.short	0x0001
        /*0082*/ 	.short	0x0008
        /*0084*/ 	.byte	0x00, 0xf5, 0x21, 0x00


	//----- nvinfo : EIATTR_KPARAM_INFO
	.align		4
.L_75:
        /*0088*/ 	.byte	0x04, 0x17
        /*008a*/ 	.short	(.L_77 - .L_76)
.L_76:
        /*008c*/ 	.word	0x00000000
        /*0090*/ 	.short	0x0000
        /*0092*/ 	.short	0x0000
        /*0094*/ 	.byte	0x00, 0xf5, 0x21, 0x00


	//----- nvinfo : EIATTR_SPARSE_MMA_MASK
	.align		4
.L_77:
        /*0098*/ 	.byte	0x03, 0x50
        /*009a*/ 	.short	0x0000


	//----- nvinfo : EIATTR_MAXREG_COUNT
	.align		4
        /*009c*/ 	.byte	0x03, 0x1b
        /*009e*/ 	.short	0x00ff


	//----- nvinfo : EIATTR_NUM_BARRIERS
	.align		4
        /*00a0*/ 	.byte	0x02, 0x4c
        /*00a2*/ 	.byte	0x01
	.zero		1


	//----- nvinfo : EIATTR_MERCURY_ISA_VERSION
	.align		4
        /*00a4*/ 	.byte	0x03, 0x5f
        /*00a6*/ 	.short	0x0101


	//----- nvinfo : EIATTR_COOP_GROUP_MASK_REGIDS
	.align		4
        /*00a8*/ 	.byte	0x04, 0x29
        /*00aa*/ 	.short	(.L_79 - .L_78)


	//   ....[0]....
.L_78:
        /*00ac*/ 	.word	0xffffffff


	//   ....[1]....
        /*00b0*/ 	.word	0xffffffff


	//   ....[2]....
        /*00b4*/ 	.word	0xffffffff


	//   ....[3]....
        /*00b8*/ 	.word	0xffffffff


	//   ....[4]....
        /*00bc*/ 	.word	0xffffffff


	//----- nvinfo : EIATTR_COOP_GROUP_INSTR_OFFSETS
	.align		4
.L_79:
        /*00c0*/ 	.byte	0x04, 0x28
        /*00c2*/ 	.short	(.L_81 - .L_80)


	//   ....[0]....
.L_80:
        /*00c4*/ 	.word	0x00000990


	//   ....[1]....
        /*00c8*/ 	.word	0x000009b0


	//   ....[2]....
        /*00cc*/ 	.word	0x000009e0


	//   ....[3]....
        /*00d0*/ 	.word	0x00000a00


	//   ....[4]....
        /*00d4*/ 	.word	0x00000a20


	//----- nvinfo : EIATTR_VRC_CTA_INIT_COUNT
	.align		4
.L_81:
        /*00d8*/ 	.byte	0x02, 0x4a
	.zero		1
	.zero		1


	//----- nvinfo : EIATTR_EXIT_INSTR_OFFSETS
	.align		4
        /*00dc*/ 	.byte	0x04, 0x1c
        /*00de*/ 	.short	(.L_83 - .L_82)


	//   ....[0]....
.L_82:
        /*00e0*/ 	.word	0x00002900


	//   ....[1]....
        /*00e4*/ 	.word	0x00002950


	//----- nvinfo : EIATTR_CRS_STACK_SIZE
	.align		4
.L_83:
        /*00e8*/ 	.byte	0x04, 0x1e
        /*00ea*/ 	.short	(.L_85 - .L_84)
.L_84:
        /*00ec*/ 	.word	0x00000000


	//----- nvinfo : EIATTR_CBANK_PARAM_SIZE
	.align		4
.L_85:
        /*00f0*/ 	.byte	0x03, 0x19
        /*00f2*/ 	.short	0x0038


	//----- nvinfo : EIATTR_PARAM_CBANK
	.align		4
        /*00f4*/ 	.byte	0x04, 0x0a
        /*00f6*/ 	.short	(.L_87 - .L_86)
	.align		4
.L_86:
        /*00f8*/ 	.word	index@(.nv.constant0._Z26sortBasedButterflyCountingPxPiiiPyS0_S0_ii)
        /*00fc*/ 	.short	0x0380
        /*00fe*/ 	.short	0x0038


	//----- nvinfo : EIATTR_SW_WAR
	.align		4
.L_87:
        /*0100*/ 	.byte	0x04, 0x36
        /*0102*/ 	.short	(.L_89 - .L_88)
.L_88:
        /*0104*/ 	.word	0x00000008
.L_89:


//--------------------- .nv.callgraph             --------------------------
	.section	.nv.callgraph,"",@"SHT_CUDA_CALLGRAPH"
	.align	4
	.sectionentsize	8
	.align		4
        /*0000*/ 	.word	0x00000000
	.align		4
        /*0004*/ 	.word	0xffffffff
	.align		4
        /*0008*/ 	.word	0x00000000
	.align		4
        /*000c*/ 	.word	0xfffffffe
	.align		4
        /*0010*/ 	.word	0x00000000
	.align		4
        /*0014*/ 	.word	0xfffffffd
	.align		4
        /*0018*/ 	.word	0x00000000
	.align		4
        /*001c*/ 	.word	0xfffffffc


//--------------------- .nv.constant4             --------------------------
	.section	.nv.constant4,"a",@progbits
	.align	8
	.align		8
.nv.constant4:
        /*0000*/ 	.dword	_ZN34_INTERNAL_248a37cb_4_k_cu_745598144cuda3std3__45__cpo5beginE
	.align		8
        /*0008*/ 	.dword	_ZN34_INTERNAL_248a37cb_4_k_cu_745598144cuda3std3__45__cpo3endE
	.align		8
        /*0010*/ 	.dword	_ZN34_INTERNAL_248a37cb_4_k_cu_745598144cuda3std3__45__cpo6cbeginE
	.align		8
        /*0018*/ 	.dword	_ZN34_INTERNAL_248a37cb_4_k_cu_745598144cuda3std3__45__cpo4cendE
	.align		8
        /*0020*/ 	.dword	_ZN34_INTERNAL_248a37cb_4_k_cu_745598144cuda3std3__45__cpo6rbeginE
	.align		8
        /*0028*/ 	.dword	_ZN34_INTERNAL_248a37cb_4_k_cu_745598144cuda3std3__45__cpo4rendE
	.align		8
        /*0030*/ 	.dword	_ZN34_INTERNAL_248a37cb_4_k_cu_745598144cuda3std3__45__cpo7crbeginE
	.align		8
        /*0038*/ 	.dword	_ZN34_INTERNAL_248a37cb_4_k_cu_745598144cuda3std3__45__cpo5crendE
	.align		8
        /*0040*/ 	.dword	_ZN34_INTERNAL_248a37cb_4_k_cu_745598144cuda3std3__436_GLOBAL__N__248a37cb_4_k_cu_745598146ignoreE
	.align		8
        /*0048*/ 	.dword	_ZN34_INTERNAL_248a37cb_4_k_cu_745598144cuda3std3__419piecewise_constructE
	.align		8
        /*0050*/ 	.dword	_ZN34_INTERNAL_248a37cb_4_k_cu_745598144cuda3std3__48in_placeE
	.align		8
        /*0058*/ 	.dword	_ZN34_INTERNAL_248a37cb_4_k_cu_745598144cuda3std3__420unreachable_sentinelE
	.align		8
        /*0060*/ 	.dword	_ZN34_INTERNAL_248a37cb_4_k_cu_745598144cuda3std3__47nulloptE
	.align		8
        /*0068*/ 	.dword	_ZN34_INTERNAL_248a37cb_4_k_cu_745598144cuda3std3__48unexpectE
	.align		8
        /*0070*/ 	.dword	_ZN34_INTERNAL_248a37cb_4_k_cu_745598144cuda3std6ranges3__45__cpo4swapE
	.align		8
        /*0078*/ 	.dword	_ZN34_INTERNAL_248a37cb_4_k_cu_745598144cuda3std6ranges3__45__cpo9iter_moveE
	.align		8
        /*0080*/ 	.dword	_ZN34_INTERNAL_248a37cb_4_k_cu_745598144cuda3std6ranges3__45__cpo5beginE
	.align		8
        /*0088*/ 	.dword	_ZN34_INTERNAL_248a37cb_4_k_cu_745598144cuda3std6ranges3__45__cpo3endE
	.align		8
        /*0090*/ 	.dword	_ZN34_INTERNAL_248a37cb_4_k_cu_745598144cuda3std6ranges3__45__cpo6cbeginE
	.align		8
        /*0098*/ 	.dword	_ZN34_INTERNAL_248a37cb_4_k_cu_745598144cuda3std6ranges3__45__cpo4cendE
	.align		8
        /*00a0*/ 	.dword	_ZN34_INTERNAL_248a37cb_4_k_cu_745598144cuda3std6ranges3__45__cpo7advanceE
	.align		8
        /*00a8*/ 	.dword	_ZN34_INTERNAL_248a37cb_4_k_cu_745598144cuda3std6ranges3__45__cpo9iter_swapE
	.align		8
        /*00b0*/ 	.dword	_ZN34_INTERNAL_248a37cb_4_k_cu_745598144cuda3std6ranges3__45__cpo4nextE
	.align		8
        /*00b8*/ 	.dword	_ZN34_INTERNAL_248a37cb_4_k_cu_745598144cuda3std6ranges3__45__cpo4prevE
	.align		8
        /*00c0*/ 	.dword	_ZN34_INTERNAL_248a37cb_4_k_cu_745598144cuda3std6ranges3__45__cpo4dataE
	.align		8
        /*00c8*/ 	.dword	_ZN34_INTERNAL_248a37cb_4_k_cu_745598144cuda3std6ranges3__45__cpo5cdataE
	.align		8
        /*00d0*/ 	.dword	_ZN34_INTERNAL_248a37cb_4_k_cu_745598144cuda3std6ranges3__45__cpo4sizeE
	.align		8
        /*00d8*/ 	.dword	_ZN34_INTERNAL_248a37cb_4_k_cu_745598144cuda3std6ranges3__45__cpo5ssizeE
	.align		8
        /*00e0*/ 	.dword	_ZN34_INTERNAL_248a37cb_4_k_cu_745598144cuda3std6ranges3__45__cpo8distanceE
	.align		8
        /*00e8*/ 	.dword	_ZN34_INTERNAL_248a37cb_4_k_cu_745598146thrust24THRUST_300001_SM_1000_NS6system6detail10sequential3seqE
	.align		8
        /*00f0*/ 	.dword	_ZN34_INTERNAL_248a37cb_4_k_cu_745598146thrust24THRUST_300001_SM_1000_NS12placeholders2_1E
	.align		8
        /*00f8*/ 	.dword	_ZN34_INTERNAL_248a37cb_4_k_cu_745598146thrust24THRUST_300001_SM_1000_NS12placeholders2_2E
	.align		8
        /*0100*/ 	.dword	_ZN34_INTERNAL_248a37cb_4_k_cu_745598146thrust24THRUST_300001_SM_1000_NS12placeholders2_3E
	.align		8
        /*0108*/ 	.dword	_ZN34_INTERNAL_248a37cb_4_k_cu_745598146thrust24THRUST_300001_SM_1000_NS12placeholders2_4E
	.align		8
        /*0110*/ 	.dword	_ZN34_INTERNAL_248a37cb_4_k_cu_745598146thrust24THRUST_300001_SM_1000_NS12placeholders2_5E
	.align		8
        /*0118*/ 	.dword	_ZN34_INTERNAL_248a37cb_4_k_cu_745598146thrust24THRUST_300001_SM_1000_NS12placeholders2_6E
	.align		8
        /*0120*/ 	.dword	_ZN34_INTERNAL_248a37cb_4_k_cu_745598146thrust24THRUST_300001_SM_1000_NS12placeholders2_7E
	.align		8
        /*0128*/ 	.dword	_ZN34_INTERNAL_248a37cb_4_k_cu_745598146thrust24THRUST_300001_SM_1000_NS12placeholders2_8E
	.align		8
        /*0130*/ 	.dword	_ZN34_INTERNAL_248a37cb_4_k_cu_745598146thrust24THRUST_300001_SM_1000_NS12placeholders2_9E
	.align		8
        /*0138*/ 	.dword	_ZN34_INTERNAL_248a37cb_4_k_cu_745598146thrust24THRUST_300001_SM_1000_NS12placeholders3_10E


//--------------------- .text._ZN3cub18CUB_300001_SM_10006detail11EmptyKernelIvEEvv --------------------------
	.section	.text._ZN3cub18CUB_300001_SM_10006detail11EmptyKernelIvEEvv,"ax",@progbits
	.align	128
        .global         _ZN3cub18CUB_300001_SM_10006detail11EmptyKernelIvEEvv
        .type           _ZN3cub18CUB_300001_SM_10006detail11EmptyKernelIvEEvv,@function
        .size           _ZN3cub18CUB_300001_SM_10006detail11EmptyKernelIvEEvv,(.L_x_63 - _ZN3cub18CUB_300001_SM_10006detail11EmptyKernelIvEEvv)
        .other          _ZN3cub18CUB_300001_SM_10006detail11EmptyKernelIvEEvv,@"STO_CUDA_ENTRY STV_DEFAULT"
_ZN3cub18CUB_300001_SM_10006detail11EmptyKernelIvEEvv:
.text._ZN3cub18CUB_300001_SM_10006detail11EmptyKernelIvEEvv:
[----:B------:R-:W-:Y:S01]  /*0000*/  LDC R1, c[0x0][0x37c] ;  /* 0x0000df00ff017b82 */ /* 0x000fe20000000800 */
[----:B------:R-:W-:Y:S05]  /*0010*/  EXIT ;  /* 0x000000000000794d */ /* 0x000fea0003800000 */
.L_x_0:
[----:B------:R-:W-:-:S00]  /*0020*/  BRA `(.L_x_0) ;  /* 0xfffffffc00fc7947 */ /* 0x000fc0000383ffff */
[----:B------:R-:W-:-:S00]  /*0030*/  NOP ;  /* 0x0000000000007918 */ /* 0x000fc00000000000 */
        /* <DEDUP_REMOVED lines=12> */
.L_x_63:


//--------------------- .text._Z26sortBasedButterflyCountingPxPiiiPyS0_S0_ii --------------------------
	.section	.text._Z26sortBasedButterflyCountingPxPiiiPyS0_S0_ii,"ax",@progbits
	.align	128
        .global         _Z26sortBasedButterflyCountingPxPiiiPyS0_S0_ii
        .type           _Z26sortBasedButterflyCountingPxPiiiPyS0_S0_ii,@function
        .size           _Z26sortBasedButterflyCountingPxPiiiPyS0_S0_ii,(.L_x_64 - _Z26sortBasedButterflyCountingPxPiiiPyS0_S0_ii)
        .other          _Z26sortBasedButterflyCountingPxPiiiPyS0_S0_ii,@"STO_CUDA_ENTRY STV_DEFAULT"
_Z26sortBasedButterflyCountingPxPiiiPyS0_S0_ii:
.text._Z26sortBasedButterflyCountingPxPiiiPyS0_S0_ii:
[----:B------:R-:W-:Y:S01]  /*0000*/  LDC R1, c[0x0][0x37c] ;  /* 0x0000df00ff017b82 */ /* 0x000fe20000000800 */
[----:B------:R-:W0:Y:S07]  /*0010*/  S2R R13, SR_TID.X ;  /* 0x00000000000d7919 */ /* 0x000e2e0000002100 */
[----:B------:R-:W1:Y:S01]  /*0020*/  S2UR UR4, SR_CTAID.X ;  /* 0x00000000000479c3 */ /* 0x000e620000002500 */
[----:B------:R-:W1:Y:S01]  /*0030*/  LDCU.64 UR6, c[0x0][0x3b0] ;  /* 0x00007600ff0677ac */ /* 0x000e620008000a00 */
[----:B------:R-:W-:Y:S01]  /*0040*/  IMAD.MOV.U32 R7, RZ, RZ, RZ ;  /* 0x000000ffff077224 */ /* 0x000fe200078e00ff */
[----:B------:R-:W2:Y:S01]  /*0050*/  LDCU.64 UR8, c[0x0][0x358] ;  /* 0x00006b00ff0877ac */ /* 0x000ea20008000a00 */
[----:B-1----:R-:W-:-:S04]  /*0060*/  UIADD3 UR4, UPT, UPT, UR4, UR6, URZ ;  /* 0x0000000604047290 */ /* 0x002fc8000fffe0ff */
[----:B------:R-:W-:Y:S01]  /*0070*/  UISETP.GE.AND UP0, UPT, UR4, UR7, UPT ;  /* 0x000000070400728c */ /* 0x000fe2000bf06270 */
[----:B0-----:R-:W-:-:S13]  /*0080*/  ISETP.NE.AND P0, PT, R13, RZ, PT ;  /* 0x000000ff0d00720c */ /* 0x001fda0003f05270 */
[----:B------:R-:W0:Y:S01]  /*0090*/  @!P0 S2R R3, SR_CgaCtaId ;  /* 0x0000000000038919 */ /* 0x000e220000008800 */
[----:B------:R-:W-:-:S04]  /*00a0*/  @!P0 MOV R0, 0x400 ;  /* 0x0000040000008802 */ /* 0x000fc80000000f00 */
[----:B0-----:R-:W-:Y:S01]  /*00b0*/  @!P0 LEA R0, R3, R0, 0x18 ;  /* 0x0000000003008211 */ /* 0x001fe200078ec0ff */
[----:B------:R-:W-:-:S04]  /*00c0*/  IMAD.MOV.U32 R3, RZ, RZ, RZ ;  /* 0x000000ffff037224 */ /* 0x000fc800078e00ff */
[----:B------:R0:W-:Y:S01]  /*00d0*/  @!P0 STS.64 [R0+0xa0d0], RZ ;  /* 0x00a0d0ff00008388 */ /* 0x0001e20000000a00 */
[----:B------:R-:W-:Y:S06]  /*00e0*/  BAR.SYNC.DEFER_BLOCKING 0x0 ;  /* 0x0000000000007b1d */ /* 0x000fec0000010000 */
[----:B--2---:R-:W-:Y:S05]  /*00f0*/  BRA.U UP0, `(.L_x_1) ;  /* 0x0000002500c87547 */ /* 0x004fea000b800000 */
[----:B------:R-:W1:Y:S01]  /*0100*/  LDC R12, c[0x0][0x360] ;  /* 0x0000d800ff0c7b82 */ /* 0x000e620000000800 */
[----:B------:R-:W-:Y:S01]  /*0110*/  UMOV UR5, 0x400 ;  /* 0x0000040000057882 */ /* 0x000fe20000000000 */
[----:B------:R-:W-:-:S06]  /*0120*/  IMAD.U32 R22, RZ, RZ, UR4 ;  /* 0x00000004ff167e24 */ /* 0x000fcc000f8e00ff */
[----:B------:R-:W2:Y:S01]  /*0130*/  S2UR UR6, SR_CgaCtaId ;  /* 0x00000000000679c3 */ /* 0x000ea20000008800 */
[----:B-1----:R-:W1:Y:S01]  /*0140*/  I2F.U32.RP R4, R12 ;  /* 0x0000000c00047306 */ /* 0x002e620000209000 */
[----:B0-----:R-:W-:Y:S01]  /*0150*/  IMAD.IADD R0, R13, 0x1, R12 ;  /* 0x000000010d007824 */ /* 0x001fe200078e020c */
[----:B------:R-:W-:-:S04]  /*0160*/  ISETP.NE.U32.AND P2, PT, R12, RZ, PT ;  /* 0x000000ff0c00720c */ /* 0x000fc80003f45070 */
[C---:B------:R-:W-:Y:S02]  /*0170*/  ISETP.GE.U32.AND P3, PT, R0.reuse, 0x400, PT ;  /* 0x000004000000780c */ /* 0x040fe40003f66070 */
[----:B------:R-:W-:Y:S01]  /*0180*/  VIMNMX.U32 R5, PT, PT, R0, 0x400, !PT ;  /* 0x0000040000057848 */ /* 0x000fe20007fe0000 */
[----:B--2---:R-:W-:-:S04]  /*0190*/  ULEA UR5, UR6, UR5, 0x18 ;  /* 0x0000000506057291 */ /* 0x004fc8000f8ec0ff */
[----:B------:R-:W-:Y:S01]  /*01a0*/  IMAD.IADD R5, R5, 0x1, -R0 ;  /* 0x0000000105057824 */ /* 0x000fe200078e0a00 */
[----:B-1----:R-:W0:Y:S01]  /*01b0*/  MUFU.RCP R4, R4 ;  /* 0x0000000400047308 */ /* 0x002e220000001000 */
[----:B------:R-:W-:Y:S02]  /*01c0*/  LEA R20, R13, UR5, 0x2 ;  /* 0x000000050d147c11 */ /* 0x000fe4000f8e10ff */
[----:B------:R-:W-:Y:S02]  /*01d0*/  VIADD R7, R5, 0xffffffff ;  /* 0xffffffff05077836 */ /* 0x000fe40000000000 */
[----:B------:R-:W-:Y:S02]  /*01e0*/  @P3 IMAD.MOV R7, RZ, RZ, R5 ;  /* 0x000000ffff073224 */ /* 0x000fe400078e0205 */
[----:B0-----:R-:W-:-:S04]  /*01f0*/  VIADD R2, R4, 0xffffffe ;  /* 0x0ffffffe04027836 */ /* 0x001fc80000000000 */
[----:B------:R0:W1:Y:S02]  /*0200*/  F2I.FTZ.U32.TRUNC.NTZ R3, R2 ;  /* 0x0000000200037305 */ /* 0x000064000021f000 */
[----:B0-----:R-:W-:Y:S02]  /*0210*/  IMAD.MOV.U32 R2, RZ, RZ, RZ ;  /* 0x000000ffff027224 */ /* 0x001fe400078e00ff */
[----:B-1----:R-:W-:-:S04]  /*0220*/  IMAD.MOV R9, RZ, RZ, -R3 ;  /* 0x000000ffff097224 */ /* 0x002fc800078e0a03 */
[----:B------:R-:W-:-:S04]  /*0230*/  IMAD R9, R9, R12, RZ ;  /* 0x0000000c09097224 */ /* 0x000fc800078e02ff */
[----:B------:R-:W-:-:S06]  /*0240*/  IMAD.HI.U32 R0, R3, R9, R2 ;  /* 0x0000000903007227 */ /* 0x000fcc00078e0002 */
[----:B------:R-:W-:-:S04]  /*0250*/  IMAD.HI.U32 R3, R0, R7, RZ ;  /* 0x0000000700037227 */ /* 0x000fc800078e00ff */
[----:B------:R-:W-:-:S04]  /*0260*/  IMAD.MOV R0, RZ, RZ, -R3 ;  /* 0x000000ffff007224 */ /* 0x000fc800078e0a03 */
[----:B------:R-:W-:Y:S01]  /*0270*/  IMAD R7, R12, R0, R7 ;  /* 0x000000000c077224 */ /* 0x000fe200078e0207 */
[----:B------:R-:W-:-:S04]  /*0280*/  SEL R0, RZ, 0x1, P3 ;  /* 0x00000001ff007807 */ /* 0x000fc80001800000 */
[----:B------:R-:W-:-:S13]  /*0290*/  ISETP.GE.U32.AND P0, PT, R7, R12, PT ;  /* 0x0000000c0700720c */ /* 0x000fda0003f06070 */
[----:B------:R-:W-:Y:S02]  /*02a0*/  @P0 IMAD.IADD R7, R7, 0x1, -R12 ;  /* 0x0000000107070824 */ /* 0x000fe400078e0a0c */
[----:B------:R-:W-:-:S03]  /*02b0*/  @P0 VIADD R3, R3, 0x1 ;  /* 0x0000000103030836 */ /* 0x000fc60000000000 */
[----:B------:R-:W-:Y:S01]  /*02c0*/  ISETP.GE.U32.AND P1, PT, R7, R12, PT ;  /* 0x0000000c0700720c */ /* 0x000fe20003f26070 */
[----:B------:R-:W-:-:S12]  /*02d0*/  IMAD.MOV.U32 R7, RZ, RZ, RZ ;  /* 0x000000ffff077224 */ /* 0x000fd800078e00ff */
[----:B------:R-:W-:Y:S01]  /*02e0*/  @P1 VIADD R3, R3, 0x1 ;  /* 0x0000000103031836 */ /* 0x000fe20000000000 */
[----:B------:R-:W-:-:S05]  /*02f0*/  @!P2 LOP3.LUT R3, RZ, R12, RZ, 0x33, !PT ;  /* 0x0000000cff03a212 */ /* 0x000fca00078e33ff */
[----:B------:R-:W-:Y:S02]  /*0300*/  IMAD.IADD R0, R0, 0x1, R3 ;  /* 0x0000000100007824 */ /* 0x000fe400078e0203 */
[----:B------:R-:W-:-:S07]  /*0310*/  IMAD.MOV.U32 R3, RZ, RZ, RZ ;  /* 0x000000ffff037224 */ /* 0x000fce00078e00ff */
.L_x_59:
[----:B0-----:R-:W0:Y:S01]  /*0320*/  LDC.64 R8, c[0x0][0x380] ;  /* 0x0000e000ff087b82 */ /* 0x001e220000000a00 */
[----:B--2---:R-:W-:Y:S01]  /*0330*/  SHF.R.U32.HI R2, RZ, 0x5, R13 ;  /* 0x00000005ff027819 */ /* 0x004fe2000001160d */
[----:B------:R-:W1:Y:S01]  /*0340*/  LDCU.64 UR6, c[0x0][0x388] ;  /* 0x00007100ff0677ac */ /* 0x000e620008000a00 */
[----:B0-----:R-:W-:-:S05]  /*0350*/  IMAD.WIDE R8, R22, 0x8, R8 ;  /* 0x0000000816087825 */ /* 0x001fca00078e0208 */
[----:B------:R-:W2:Y:S04]  /*0360*/  LDG.E R11, desc[UR8][R8.64+0x8] ;  /* 0x00000808080b7981 */ /* 0x000ea8000c1e1900 */
[----:B------:R-:W3:Y:S01]  /*0370*/  LDG.E.64 R4, desc[UR8][R8.64] ;  /* 0x0000000808047981 */ /* 0x000ee2000c1e1b00 */
[----:B------:R-:W-:Y:S01]  /*0380*/  BSSY.RECONVERGENT B0, `(.L_x_2) ;  /* 0x0000031000007945 */ /* 0x000fe20003800200 */
[----:B------:R-:W-:Y:S01]  /*0390*/  IMAD.MOV.U32 R18, RZ, RZ, -0x7a0a1f01 ;  /* 0x85f5e0ffff127424 */ /* 0x000fe200078e00ff */
[----:B--2---:R-:W-:-:S04]  /*03a0*/  IADD3 R6, PT, PT, R2, -0x20, R11 ;  /* 0xffffffe002067810 */ /* 0x004fc80007ffe00b */
[----:B------:R-:W-:Y:S02]  /*03b0*/  SHF.R.S32.HI R11, RZ, 0x1f, R6 ;  /* 0x0000001fff0b7819 */ /* 0x000fe40000011406 */
[----:B---3--:R-:W-:-:S04]  /*03c0*/  ISETP.GT.U32.AND P0, PT, R4, R6, PT ;  /* 0x000000060400720c */ /* 0x008fc80003f04070 */
[----:B------:R-:W-:-:S13]  /*03d0*/  ISETP.GT.AND.EX P0, PT, R5, R11, PT, P0 ;  /* 0x0000000b0500720c */ /* 0x000fda0003f04300 */
[----:B-1----:R-:W-:Y:S05]  /*03e0*/  @P0 BRA `(.L_x_3) ;  /* 0x0000000000a80947 */ /* 0x002fea0003800000 */
[----:B------:R-:W-:Y:S01]  /*03f0*/  BSSY.RECONVERGENT B1, `(.L_x_4) ;  /* 0x0000028000017945 */ /* 0x000fe20003800200 */
[----:B------:R-:W-:Y:S02]  /*0400*/  IMAD.MOV.U32 R9, RZ, RZ, R6 ;  /* 0x000000ffff097224 */ /* 0x000fe400078e0006 */
[----:B------:R-:W-:-:S07]  /*0410*/  IMAD.MOV.U32 R18, RZ, RZ, 0x5f5e0ff ;  /* 0x05f5e0ffff127424 */ /* 0x000fce00078e00ff */
.L_x_9:
[----:B------:R-:W0:Y:S02]  /*0420*/  LDCU.64 UR4, c[0x0][0x388] ;  /* 0x00007100ff0477ac */ /* 0x000e240008000a00 */
[----:B0-----:R-:W-:-:S04]  /*0430*/  LEA R8, P0, R9, UR4, 0x2 ;  /* 0x0000000409087c11 */ /* 0x001fc8000f8010ff */
[----:B------:R-:W-:-:S06]  /*0440*/  LEA.HI.X R9, R9, UR5, R11, 0x2, P0 ;  /* 0x0000000509097c11 */ /* 0x000fcc00080f140b */
[----:B------:R-:W2:Y:S02]  /*0450*/  LDG.E R9, desc[UR8][R8.64] ;  /* 0x0000000808097981 */ /* 0x000ea4000c1e1900 */
[----:B--2---:R-:W-:-:S13]  /*0460*/  ISETP.GT.AND P0, PT, R9, R22, PT ;  /* 0x000000160900720c */ /* 0x004fda0003f04270 */
[----:B------:R-:W-:Y:S05]  /*0470*/  @!P0 BRA `(.L_x_5) ;  /* 0x00000000007c8947 */ /* 0x000fea0003800000 */
[----:B------:R-:W0:Y:S02]  /*0480*/  LDC.64 R10, c[0x0][0x380] ;  /* 0x0000e000ff0a7b82 */ /* 0x000e240000000a00 */
[----:B0-----:R-:W-:-:S05]  /*0490*/  IMAD.WIDE R10, R9, 0x8, R10 ;  /* 0x00000008090a7825 */ /* 0x001fca00078e020a */
[----:B------:R-:W2:Y:S04]  /*04a0*/  LDG.E R14, desc[UR8][R10.64+0x8] ;  /* 0x000008080a0e7981 */ /* 0x000ea8000c1e1900 */
[----:B------:R-:W3:Y:S01]  /*04b0*/  LDG.E.64 R8, desc[UR8][R10.64] ;  /* 0x000000080a087981 */ /* 0x000ee2000c1e1b00 */
[----:B------:R-:W-:Y:S01]  /*04c0*/  LOP3.LUT R15, R13, 0x1f, RZ, 0xc0, !PT ;  /* 0x0000001f0d0f7812 */ /* 0x000fe200078ec0ff */
[----:B------:R-:W-:Y:S04]  /*04d0*/  BSSY.RECONVERGENT B2, `(.L_x_6) ;  /* 0x0000013000027945 */ /* 0x000fe80003800200 */
[----:B--2---:R-:W-:-:S04]  /*04e0*/  IMAD.IADD R14, R15, 0x1, R14 ;  /* 0x000000010f0e7824 */ /* 0x004fc800078e020e */
[----:B------:R-:W-:-:S05]  /*04f0*/  VIADD R15, R14, 0xffffffe0 ;  /* 0xffffffe00e0f7836 */ /* 0x000fca0000000000 */
[----:B------:R-:W-:Y:S02]  /*0500*/  SHF.R.S32.HI R17, RZ, 0x1f, R15 ;  /* 0x0000001fff117819 */ /* 0x000fe4000001140f */
[----:B---3--:R-:W-:-:S04]  /*0510*/  ISETP.GT.U32.AND P0, PT, R8, R15, PT ;  /* 0x0000000f0800720c */ /* 0x008fc80003f04070 */
[----:B------:R-:W-:-:S13]  /*0520*/  ISETP.GT.AND.EX P0, PT, R9, R17, PT, P0 ;  /* 0x000000110900720c */ /* 0x000fda0003f04300 */
[----:B------:R-:W-:Y:S05]  /*0530*/  @P0 BRA `(.L_x_7) ;  /* 0x0000000000300947 */ /* 0x000fea0003800000 */
.L_x_8:
[----:B------:R-:W-:-:S04]  /*0540*/  LEA R10, P0, R15, UR6, 0x2 ;  /* 0x000000060f0a7c11 */ /* 0x000fc8000f8010ff */
[----:B------:R-:W-:-:S06]  /*0550*/  LEA.HI.X R11, R15, UR7, R17, 0x2, P0 ;  /* 0x000000070f0b7c11 */ /* 0x000fcc00080f1411 */
[----:B------:R-:W2:Y:S02]  /*0560*/  LDG.E R11, desc[UR8][R10.64] ;  /* 0x000000080a0b7981 */ /* 0x000ea4000c1e1900 */
[----:B--2---:R-:W-:-:S13]  /*0570*/  ISETP.GT.AND P0, PT, R11, R22, PT ;  /* 0x000000160b00720c */ /* 0x004fda0003f04270 */
[----:B------:R-:W-:Y:S05]  /*0580*/  @!P0 BRA `(.L_x_7) ;  /* 0x00000000001c8947 */ /* 0x000fea0003800000 */
[C---:B------:R-:W-:Y:S02]  /*0590*/  VIADD R15, R14.reuse, 0xffffffc0 ;  /* 0xffffffc00e0f7836 */ /* 0x040fe40000000000 */
[----:B------:R-:W-:Y:S02]  /*05a0*/  IMAD.MOV.U32 R18, RZ, RZ, R11 ;  /* 0x000000ffff127224 */ /* 0x000fe400078e000b */
[----:B------:R-:W-:Y:S01]  /*05b0*/  VIADD R14, R14, 0xffffffe0 ;  /* 0xffffffe00e0e7836 */ /* 0x000fe20000000000 */
[----:B------:R-:W-:Y:S02]  /*05c0*/  ISETP.GT.U32.AND P0, PT, R8, R15, PT ;  /* 0x0000000f0800720c */ /* 0x000fe40003f04070 */
[----:B------:R-:W-:-:S04]  /*05d0*/  SHF.R.S32.HI R17, RZ, 0x1f, R15 ;  /* 0x0000001fff117819 */ /* 0x000fc8000001140f */
[----:B------:R-:W-:-:S13]  /*05e0*/  ISETP.GT.AND.EX P0, PT, R9, R17, PT, P0 ;  /* 0x000000110900720c */ /* 0x000fda0003f04300 */
[----:B------:R-:W-:Y:S05]  /*05f0*/  @!P0 BRA `(.L_x_8) ;  /* 0xfffffffc00d08947 */ /* 0x000fea000383ffff */
.L_x_7:
[----:B------:R-:W-:Y:S05]  /*0600*/  BSYNC.RECONVERGENT B2 ;  /* 0x0000000000027941 */ /* 0x000fea0003800200 */
.L_x_6:
[----:B------:R-:W-:-:S04]  /*0610*/  VIADD R9, R6, 0xffffffe0 ;  /* 0xffffffe006097836 */ /* 0x000fc80000000000 */
[--C-:B------:R-:W-:Y:S01]  /*0620*/  IMAD.MOV.U32 R6, RZ, RZ, R9.reuse ;  /* 0x000000ffff067224 */ /* 0x100fe200078e0009 */
[----:B------:R-:W-:Y:S02]  /*0630*/  ISETP.GT.U32.AND P0, PT, R4, R9, PT ;  /* 0x000000090400720c */ /* 0x000fe40003f04070 */
[----:B------:R-:W-:-:S04]  /*0640*/  SHF.R.S32.HI R11, RZ, 0x1f, R9 ;  /* 0x0000001fff0b7819 */ /* 0x000fc80000011409 */
[----:B------:R-:W-:-:S13]  /*0650*/  ISETP.GT.AND.EX P0, PT, R5, R11, PT, P0 ;  /* 0x0000000b0500720c */ /* 0x000fda0003f04300 */
[----:B------:R-:W-:Y:S05]  /*0660*/  @!P0 BRA `(.L_x_9) ;  /* 0xfffffffc006c8947 */ /* 0x000fea000383ffff */
.L_x_5:
[----:B------:R-:W-:Y:S05]  /*0670*/  BSYNC.RECONVERGENT B1 ;  /* 0x0000000000017941 */ /* 0x000fea0003800200 */
.L_x_4:
[----:B------:R-:W-:-:S07]  /*0680*/  LOP3.LUT R18, R18, 0x80000000, RZ, 0x3c, !PT ;  /* 0x8000000012127812 */ /* 0x000fce00078e3cff */
.L_x_3:
[----:B------:R-:W-:Y:S05]  /*0690*/  BSYNC.RECONVERGENT B0 ;  /* 0x0000000000007941 */ /* 0x000fea0003800200 */
.L_x_2:
[----:B------:R-:W0:Y:S01]  /*06a0*/  S2R R6, SR_LANEID ;  /* 0x0000000000067919 */ /* 0x000e220000000000 */
[----:B------:R-:W-:Y:S01]  /*06b0*/  IMAD.MOV.U32 R16, RZ, RZ, RZ ;  /* 0x000000ffff107224 */ /* 0x000fe200078e00ff */
[----:B------:R-:W-:Y:S06]  /*06c0*/  BAR.SYNC.DEFER_BLOCKING 0x0 ;  /* 0x0000000000007b1d */ /* 0x000fec0000010000 */
.L_x_10:
[----:B------:R-:W-:Y:S01]  /*06d0*/  UBMSK UR4, URZ, 0x4 ;  /* 0x00000004ff04789b */ /* 0x000fe20008000000 */
[----:B--2---:R-:W-:Y:S01]  /*06e0*/  SHF.R.U32.HI R4, RZ, R16, R18 ;  /* 0x00000010ff047219 */ /* 0x004fe20000011612 */
[----:B------:R-:W-:Y:S01]  /*06f0*/  STS [R20], RZ ;  /* 0x000000ff14007388 */ /* 0x000fe20000000800 */
[----:B-1----:R-:W-:Y:S01]  /*0700*/  IMAD R11, R13, 0x20, R20 ;  /* 0x000000200d0b7824 */ /* 0x002fe200078e0214 */
[----:B------:R-:W1:Y:S01]  /*0710*/  S2UR UR5, SR_CgaCtaId ;  /* 0x00000000000579c3 */ /* 0x000e620000008800 */
[----:B0-----:R-:W-:Y:S01]  /*0720*/  ISETP.NE.AND P1, PT, R6, 0x1f, PT ;  /* 0x0000001f0600780c */ /* 0x001fe20003f25270 */
[----:B------:R-:W-:Y:S01]  /*0730*/  STS [R20+0x1000], RZ ;  /* 0x001000ff14007388 */ /* 0x000fe20000000800 */
[----:B------:R-:W-:Y:S01]  /*0740*/  LOP3.LUT R4, R4, UR4, RZ, 0xc0, !PT ;  /* 0x0000000404047c12 */ /* 0x000fe2000f8ec0ff */
[----:B------:R-:W-:Y:S01]  /*0750*/  UMOV UR4, 0x400 ;  /* 0x0000040000047882 */ /* 0x000fe20000000000 */
[----:B------:R-:W-:Y:S01]  /*0760*/  ISETP.NE.AND P3, PT, R2, 0x1f, PT ;  /* 0x0000001f0200780c */ /* 0x000fe20003f65270 */
[----:B------:R-:W-:Y:S02]  /*0770*/  STS [R20+0x2000], RZ ;  /* 0x002000ff14007388 */ /* 0x000fe40000000800 */
[----:B------:R-:W-:Y:S01]  /*0780*/  IMAD.SHL.U32 R5, R4, 0x1000, RZ ;  /* 0x0000100004057824 */ /* 0x000fe200078e00ff */
[----:B------:R-:W-:Y:S01]  /*0790*/  SHF.R.U32.HI R4, RZ, 0x2, R4 ;  /* 0x00000002ff047819 */ /* 0x000fe20000011604 */
[----:B------:R-:W-:Y:S03]  /*07a0*/  STS [R20+0x3000], RZ ;  /* 0x003000ff14007388 */ /* 0x000fe60000000800 */
[----:B------:R-:W-:Y:S01]  /*07b0*/  LOP3.LUT R5, R5, 0x7000, RZ, 0xc0, !PT ;  /* 0x0000700005057812 */ /* 0x000fe200078ec0ff */
[----:B------:R-:W-:Y:S01]  /*07c0*/  STS [R20+0x4000], RZ ;  /* 0x004000ff14007388 */ /* 0x000fe20000000800 */
[----:B------:R-:W-:-:S03]  /*07d0*/  LOP3.LUT R4, R4, 0x3ffffffe, RZ, 0xc0, !PT ;  /* 0x3ffffffe04047812 */ /* 0x000fc600078ec0ff */
[----:B------:R-:W-:Y:S01]  /*07e0*/  STS [R20+0x5000], RZ ;  /* 0x005000ff14007388 */ /* 0x000fe20000000800 */
[----:B------:R-:W-:-:S03]  /*07f0*/  IADD3 R5, PT, PT, R4, R20, R5 ;  /* 0x0000001404057210 */ /* 0x000fc60007ffe005 */
[----:B------:R-:W-:Y:S01]  /*0800*/  STS [R20+0x6000], RZ ;  /* 0x006000ff14007388 */ /* 0x000fe20000000800 */
[----:B-1----:R-:W-:-:S03]  /*0810*/  ULEA UR4, UR5, UR4, 0x18 ;  /* 0x0000000405047291 */ /* 0x002fc6000f8ec0ff */
[----:B------:R-:W-:Y:S04]  /*0820*/  STS [R20+0x7000], RZ ;  /* 0x007000ff14007388 */ /* 0x000fe80000000800 */
[----:B------:R-:W-:Y:S04]  /*0830*/  STS [R20+0x8000], RZ ;  /* 0x008000ff14007388 */ /* 0x000fe80000000800 */
[----:B------:R-:W0:Y:S02]  /*0840*/  LDS.U16 R4, [R5] ;  /* 0x0000000005047984 */ /* 0x000e240000000400 */
[----:B0-----:R-:W-:-:S05]  /*0850*/  VIADD R14, R4, 0x1 ;  /* 0x00000001040e7836 */ /* 0x001fca0000000000 */
[----:B------:R-:W-:Y:S01]  /*0860*/  STS.U16 [R5], R14 ;  /* 0x0000000e05007388 */ /* 0x000fe20000000400 */
[----:B------:R-:W-:Y:S06]  /*0870*/  BAR.SYNC.DEFER_BLOCKING 0x0 ;  /* 0x0000000000007b1d */ /* 0x000fec0000010000 */
[----:B------:R-:W-:Y:S04]  /*0880*/  LDS R29, [R11] ;  /* 0x000000000b1d7984 */ /* 0x000fe80000000800 */
[----:B------:R-:W0:Y:S04]  /*0890*/  LDS R26, [R11+0x4] ;  /* 0x000004000b1a7984 */ /* 0x000e280000000800 */
[----:B------:R-:W1:Y:S04]  /*08a0*/  LDS R28, [R11+0x8] ;  /* 0x000008000b1c7984 */ /* 0x000e680000000800 */
[----:B------:R-:W2:Y:S04]  /*08b0*/  LDS R23, [R11+0xc] ;  /* 0x00000c000b177984 */ /* 0x000ea80000000800 */
[----:B------:R-:W3:Y:S04]  /*08c0*/  LDS R21, [R11+0x10] ;  /* 0x000010000b157984 */ /* 0x000ee80000000800 */
[----:B------:R-:W4:Y:S04]  /*08d0*/  LDS R19, [R11+0x14] ;  /* 0x000014000b137984 */ /* 0x000f280000000800 */
[----:B------:R-:W5:Y:S04]  /*08e0*/  LDS R17, [R11+0x18] ;  /* 0x000018000b117984 */ /* 0x000f680000000800 */
[----:B------:R-:W5:Y:S04]  /*08f0*/  LDS R10, [R11+0x1c] ;  /* 0x00001c000b0a7984 */ /* 0x000f680000000800 */
[----:B------:R-:W5:Y:S01]  /*0900*/  LDS R8, [R11+0x20] ;  /* 0x000020000b087984 */ /* 0x000f620000000800 */
[----:B0-----:R-:W-:-:S04]  /*0910*/  IMAD.IADD R27, R29, 0x1, R26 ;  /* 0x000000011d1b7824 */ /* 0x001fc800078e021a */
[----:B-1----:R-:W-:-:S04]  /*0920*/  IMAD.IADD R25, R28, 0x1, R27 ;  /* 0x000000011c197824 */ /* 0x002fc800078e021b */
[----:B--2---:R-:W-:-:S04]  /*0930*/  IMAD.IADD R23, R23, 0x1, R25 ;  /* 0x0000000117177824 */ /* 0x004fc800078e0219 */
[----:B---3--:R-:W-:-:S04]  /*0940*/  IMAD.IADD R21, R21, 0x1, R23 ;  /* 0x0000000115157824 */ /* 0x008fc800078e0217 */
[----:B----4-:R-:W-:-:S04]  /*0950*/  IMAD.IADD R19, R19, 0x1, R21 ;  /* 0x0000000113137824 */ /* 0x010fc800078e0215 */
[----:B-----5:R-:W-:-:S04]  /*0960*/  IMAD.IADD R17, R17, 0x1, R19 ;  /* 0x0000000111117824 */ /* 0x020fc800078e0213 */
[----:B------:R-:W-:-:S04]  /*0970*/  IMAD.IADD R15, R10, 0x1, R17 ;  /* 0x000000010a0f7824 */ /* 0x000fc800078e0211 */
[----:B------:R-:W-:-:S05]  /*0980*/  IMAD.IADD R8, R8, 0x1, R15 ;  /* 0x0000000108087824 */ /* 0x000fca00078e020f */
[----:B------:R-:W0:Y:S02]  /*0990*/  SHFL.UP P0, R9, R8, 0x1, RZ ;  /* 0x0420000008097989 */ /* 0x000e2400000000ff */
[----:B0-----:R-:W-:-:S05]  /*09a0*/  @P0 IMAD.IADD R9, R8, 0x1, R9 ;  /* 0x0000000108090824 */ /* 0x001fca00078e0209 */
[----:B------:R-:W0:Y:S02]  /*09b0*/  SHFL.UP P0, R10, R9, 0x2, RZ ;  /* 0x04400000090a7989 */ /* 0x000e2400000000ff */
[----:B0-----:R-:W-:Y:S01]  /*09c0*/  @P0 IMAD.IADD R10, R9, 0x1, R10 ;  /* 0x00000001090a0824 */ /* 0x001fe200078e020a */
[----:B------:R-:W-:-:S04]  /*09d0*/  @!P1 LEA R9, R2, UR4, 0x2 ;  /* 0x0000000402099c11 */ /* 0x000fc8000f8e10ff */
[----:B------:R-:W0:Y:S02]  /*09e0*/  SHFL.UP P0, R11, R10, 0x4, RZ ;  /* 0x048000000a0b7989 */ /* 0x000e2400000000ff */
[----:B0-----:R-:W-:-:S05]  /*09f0*/  @P0 IMAD.IADD R11, R10, 0x1, R11 ;  /* 0x000000010a0b0824 */ /* 0x001fca00078e020b */
[----:B------:R-:W0:Y:S02]  /*0a00*/  SHFL.UP P0, R26, R11, 0x8, RZ ;  /* 0x050000000b1a7989 */ /* 0x000e2400000000ff */
[----:B0-----:R-:W-:-:S05]  /*0a10*/  @P0 IMAD.IADD R26, R11, 0x1, R26 ;  /* 0x000000010b1a0824 */ /* 0x001fca00078e021a */
[----:B------:R-:W0:Y:S02]  /*0a20*/  SHFL.UP P0, R28, R26, 0x10, RZ ;  /* 0x060000001a1c7989 */ /* 0x000e2400000000ff */
[----:B0-----:R-:W-:Y:S01]  /*0a30*/  @P0 IMAD.IADD R28, R26, 0x1, R28 ;  /* 0x000000011a1c0824 */ /* 0x001fe200078e021c */
[----:B------:R-:W-:-:S03]  /*0a40*/  ISETP.NE.AND P0, PT, R2, 0x1, PT ;  /* 0x000000010200780c */ /* 0x000fc60003f05270 */
[----:B------:R-:W-:Y:S01]  /*0a50*/  IMAD.IADD R14, R28, 0x1, -R8 ;  /* 0x000000011c0e7824 */ /* 0x000fe200078e0a08 */
[----:B------:R-:W-:Y:S01]  /*0a60*/  @!P1 STS [R9+0x9000], R28 ;  /* 0x0090001c09009388 */ /* 0x000fe20000000800 */
[----:B------:R-:W-:Y:S01]  /*0a70*/  BAR.SYNC.DEFER_BLOCKING 0x0 ;  /* 0x0000000000007b1d */ /* 0x000fe20000010000 */
[----:B------:R-:W-:-:S04]  /*0a80*/  ISETP.NE.AND P1, PT, R6, RZ, PT ;  /* 0x000000ff0600720c */ /* 0x000fc80003f25270 */
[----:B------:R-:W-:Y:S01]  /*0a90*/  ISETP.GT.U32.OR P2, PT, R13, 0x1f, P1 ;  /* 0x0000001f0d00780c */ /* 0x000fe20000f44470 */
[----:B------:R-:W0:Y:S02]  /*0aa0*/  LDS.128 R8, [UR4+0x9000] ;  /* 0x00900004ff087984 */ /* 0x000e240008000c00 */
[C---:B0-----:R-:W-:Y:S01]  /*0ab0*/  SEL R24, R8.reuse, R24, !P0 ;  /* 0x0000001808187207 */ /* 0x041fe20004000000 */
[----:B------:R-:W-:Y:S01]  /*0ac0*/  IMAD.IADD R8, R8, 0x1, R9 ;  /* 0x0000000108087824 */ /* 0x000fe200078e0209 */
[----:B------:R-:W-:-:S03]  /*0ad0*/  ISETP.NE.AND P0, PT, R2, 0x2, PT ;  /* 0x000000020200780c */ /* 0x000fc60003f05270 */
[----:B------:R-:W-:Y:S01]  /*0ae0*/  IMAD.IADD R10, R10, 0x1, R8 ;  /* 0x000000010a0a7824 */ /* 0x000fe200078e0208 */
[----:B------:R-:W-:Y:S02]  /*0af0*/  SEL R24, R8, R24, !P0 ;  /* 0x0000001808187207 */ /* 0x000fe40004000000 */
[----:B------:R-:W-:Y:S01]  /*0b00*/  ISETP.NE.AND P0, PT, R2, 0x3, PT ;  /* 0x000000030200780c */ /* 0x000fe20003f05270 */
[----:B------:R-:W-:-:S03]  /*0b10*/  IMAD.IADD R26, R11, 0x1, R10 ;  /* 0x000000010b1a7824 */ /* 0x000fc600078e020a */
[----:B------:R-:W-:Y:S02]  /*0b20*/  SEL R24, R10, R24, !P0 ;  /* 0x000000180a187207 */ /* 0x000fe40004000000 */
[----:B------:R-:W0:Y:S01]  /*0b30*/  LDS.128 R8, [UR4+0x9010] ;  /* 0x00901004ff087984 */ /* 0x000e220008000c00 */
[----:B------:R-:W-:-:S04]  /*0b40*/  ISETP.NE.AND P0, PT, R2, 0x4, PT ;  /* 0x000000040200780c */ /* 0x000fc80003f05270 */
[----:B------:R-:W-:Y:S02]  /*0b50*/  SEL R24, R26, R24, !P0 ;  /* 0x000000181a187207 */ /* 0x000fe40004000000 */
[----:B------:R-:W-:Y:S01]  /*0b60*/  ISETP.NE.AND P0, PT, R2, 0x5, PT ;  /* 0x000000050200780c */ /* 0x000fe20003f05270 */
[----:B0-----:R-:W-:-:S04]  /*0b70*/  IMAD.IADD R8, R26, 0x1, R8 ;  /* 0x000000011a087824 */ /* 0x001fc800078e0208 */
[----:B------:R-:W-:Y:S01]  /*0b80*/  IMAD.IADD R9, R9, 0x1, R8 ;  /* 0x0000000109097824 */ /* 0x000fe200078e0208 */
[----:B------:R-:W-:Y:S02]  /*0b90*/  SEL R24, R8, R24, !P0 ;  /* 0x0000001808187207 */ /* 0x000fe40004000000 */
[----:B------:R-:W-:Y:S01]  /*0ba0*/  ISETP.NE.AND P0, PT, R2, 0x6, PT ;  /* 0x000000060200780c */ /* 0x000fe20003f05270 */
[----:B------:R-:W-:-:S03]  /*0bb0*/  IMAD.IADD R10, R10, 0x1, R9 ;  /* 0x000000010a0a7824 */ /* 0x000fc600078e0209 */
[----:B------:R-:W-:Y:S01]  /*0bc0*/  SEL R24, R9, R24, !P0 ;  /* 0x0000001809187207 */ /* 0x000fe20004000000 */
[----:B------:R-:W-:Y:S01]  /*0bd0*/  IMAD.IADD R26, R11, 0x1, R10 ;  /* 0x000000010b1a7824 */ /* 0x000fe200078e020a */
[----:B------:R-:W-:-:S04]  /*0be0*/  ISETP.NE.AND P0, PT, R2, 0x7, PT ;  /* 0x000000070200780c */ /* 0x000fc80003f05270 */
        /* <DEDUP_REMOVED lines=77> */
[C---:B------:R-:W-:Y:S02]  /*10c0*/  ISETP.GT.U32.AND P0, PT, R13.reuse, 0x1f, PT ;  /* 0x0000001f0d00780c */ /* 0x040fe40003f04070 */
[----:B------:R-:W-:Y:S02]  /*10d0*/  SEL R24, R10, R24, !P3 ;  /* 0x000000180a187207 */ /* 0x000fe40005800000 */
[----:B------:R-:W-:Y:S02]  /*10e0*/  SEL R9, R14, RZ, P1 ;  /* 0x000000ff0e097207 */ /* 0x000fe40000800000 */
[----:B------:R-:W-:-:S07]  /*10f0*/  ISETP.NE.AND P1, PT, R13, RZ, PT ;  /* 0x000000ff0d00720c */ /* 0x000fce0003f25270 */
[----:B------:R-:W-:Y:S01]  /*1100*/  @P0 IMAD.IADD R14, R24, 0x1, R9 ;  /* 0x00000001180e0824 */ /* 0x000fe200078e0209 */
[----:B------:R-:W-:Y:S01]  /*1110*/  ISETP.GT.U32.AND P0, PT, R16, 0x1b, PT ;  /* 0x0000001b1000780c */ /* 0x000fe20003f04070 */
[----:B------:R-:W-:-:S05]  /*1120*/  @!P2 IMAD.U32 R14, R11, 0x10000, RZ ;  /* 0x000100000b0ea824 */ /* 0x000fca00078e00ff */
[----:B------:R-:W-:Y:S01]  /*1130*/  @!P2 STS [UR4+0x90a0], R14 ;  /* 0x0090a00eff00a988 */ /* 0x000fe20008000804 */
[----:B------:R-:W-:Y:S06]  /*1140*/  BAR.SYNC.DEFER_BLOCKING 0x0 ;  /* 0x0000000000007b1d */ /* 0x000fec0000010000 */
[----:B------:R-:W-:Y:S01]  /*1150*/  @!P0 VIADD R16, R16, 0x4 ;  /* 0x0000000410108836 */ /* 0x000fe20000000000 */
[----:B------:R-:W0:Y:S02]  /*1160*/  @P1 LDS R9, [UR4+0x90a0] ;  /* 0x0090a004ff091984 */ /* 0x000e240008000800 */
[----:B0-----:R-:W-:-:S02]  /*1170*/  @P1 IMAD.IADD R14, R14, 0x1, R9 ;  /* 0x000000010e0e1824 */ /* 0x001fc400078e0209 */
[----:B------:R-:W-:Y:S02]  /*1180*/  IMAD R9, R13, 0x20, R20 ;  /* 0x000000200d097824 */ /* 0x000fe400078e0214 */
[--C-:B------:R-:W-:Y:S02]  /*1190*/  IMAD.IADD R8, R29, 0x1, R14.reuse ;  /* 0x000000011d087824 */ /* 0x100fe400078e020e */
[--C-:B------:R-:W-:Y:S01]  /*11a0*/  IMAD.IADD R10, R27, 0x1, R14.reuse ;  /* 0x000000011b0a7824 */ /* 0x100fe200078e020e */
[----:B------:R-:W-:Y:S01]  /*11b0*/  STS [R9], R14 ;  /* 0x0000000e09007388 */ /* 0x000fe20000000800 */
[--C-:B------:R-:W-:Y:S02]  /*11c0*/  IMAD.IADD R26, R25, 0x1, R14.reuse ;  /* 0x00000001191a7824 */ /* 0x100fe400078e020e */
[--C-:B------:R-:W-:Y:S01]  /*11d0*/  IMAD.IADD R28, R23, 0x1, R14.reuse ;  /* 0x00000001171c7824 */ /* 0x100fe200078e020e */
[----:B------:R-:W-:Y:S01]  /*11e0*/  STS [R9+0x4], R8 ;  /* 0x0000040809007388 */ /* 0x000fe20000000800 */
[----:B------:R-:W-:-:S02]  /*11f0*/  IMAD.IADD R21, R21, 0x1, R14 ;  /* 0x0000000115157824 */ /* 0x000fc400078e020e */
[--C-:B------:R-:W-:Y:S01]  /*1200*/  IMAD.IADD R19, R19, 0x1, R14.reuse ;  /* 0x0000000113137824 */ /* 0x100fe200078e020e */
[----:B------:R-:W-:Y:S01]  /*1210*/  STS [R9+0x8], R10 ;  /* 0x0000080a09007388 */ /* 0x000fe20000000800 */
[--C-:B------:R-:W-:Y:S02]  /*1220*/  IMAD.IADD R17, R17, 0x1, R14.reuse ;  /* 0x0000000111117824 */ /* 0x100fe400078e020e */
[----:B------:R-:W-:Y:S01]  /*1230*/  IMAD.IADD R15, R15, 0x1, R14 ;  /* 0x000000010f0f7824 */ /* 0x000fe200078e020e */
[----:B------:R-:W-:Y:S04]  /*1240*/  STS [R9+0xc], R26 ;  /* 0x00000c1a09007388 */ /* 0x000fe80000000800 */
[----:B------:R-:W-:Y:S04]  /*1250*/  STS [R9+0x10], R28 ;  /* 0x0000101c09007388 */ /* 0x000fe80000000800 */
[----:B------:R-:W-:Y:S04]  /*1260*/  STS [R9+0x14], R21 ;  /* 0x0000141509007388 */ /* 0x000fe80000000800 */
[----:B------:R-:W-:Y:S04]  /*1270*/  STS [R9+0x18], R19 ;  /* 0x0000181309007388 */ /* 0x000fe80000000800 */
[----:B------:R-:W-:Y:S04]  /*1280*/  STS [R9+0x1c], R17 ;  /* 0x00001c1109007388 */ /* 0x000fe80000000800 */
[----:B------:R-:W-:Y:S01]  /*1290*/  STS [R9+0x20], R15 ;  /* 0x0000200f09007388 */ /* 0x000fe20000000800 */
[----:B------:R-:W-:Y:S06]  /*12a0*/  BAR.SYNC.DEFER_BLOCKING 0x0 ;  /* 0x0000000000007b1d */ /* 0x000fec0000010000 */
[----:B------:R-:W0:Y:S02]  /*12b0*/  LDS.U16 R5, [R5] ;  /* 0x0000000005057984 */ /* 0x000e240000000400 */
[----:B0-----:R-:W-:-:S05]  /*12c0*/  IMAD.IADD R4, R4, 0x1, R5 ;  /* 0x0000000104047824 */ /* 0x001fca00078e0205 */
[----:B------:R-:W-:Y:S01]  /*12d0*/  LEA R11, R4, UR4, 0x2 ;  /* 0x00000004040b7c11 */ /* 0x000fe2000f8e10ff */
[----:B------:R-:W-:Y:S06]  /*12e0*/  BAR.SYNC.DEFER_BLOCKING 0x0 ;  /* 0x0000000000007b1d */ /* 0x000fec0000010000 */
[----:B------:R1:W-:Y:S02]  /*12f0*/  STS [R11], R18 ;  /* 0x000000120b007388 */ /* 0x0003e40000000800 */
[----:B------:R-:W-:Y:S06]  /*1300*/  BAR.SYNC.DEFER_BLOCKING 0x0 ;  /* 0x0000000000007b1d */ /* 0x000fec0000010000 */
[----:B------:R1:W2:Y:S02]  /*1310*/  LDS R18, [R20] ;  /* 0x0000000014127984 */ /* 0x0002a40000000800 */
[----:B------:R-:W-:Y:S06]  /*1320*/  @!P0 BAR.SYNC.DEFER_BLOCKING 0x0 ;  /* 0x0000000000008b1d */ /* 0x000fec0000010000 */
[----:B------:R-:W-:Y:S05]  /*1330*/  @!P0 BRA `(.L_x_10) ;  /* 0xfffffff000e48947 */ /* 0x000fea000383ffff */
[----:B------:R-:W-:Y:S01]  /*1340*/  BAR.SYNC.DEFER_BLOCKING 0x0 ;  /* 0x0000000000007b1d */ /* 0x000fe20000010000 */
[----:B--2---:R-:W-:Y:S01]  /*1350*/  LOP3.LUT R9, R18, 0x80000000, RZ, 0x3c, !PT ;  /* 0x8000000012097812 */ /* 0x004fe200078e3cff */
[----:B------:R-:W-:Y:S01]  /*1360*/  IMAD.IADD R14, R13, 0x1, R12 ;  /* 0x000000010d0e7824 */ /* 0x000fe200078e020c */
[----:B------:R-:W-:Y:S01]  /*1370*/  LOP3.LUT R6, R0, 0x3, RZ, 0xc0, !PT ;  /* 0x0000000300067812 */ /* 0x000fe200078ec0ff */
[----:B------:R-:W-:-:S04]  /*1380*/  IMAD.MOV.U32 R4, RZ, RZ, -0x1 ;  /* 0xffffffffff047424 */ /* 0x000fc800078e00ff */
[----:B------:R-:W0:Y:S01]  /*1390*/  S2UR UR6, SR_CgaCtaId ;  /* 0x00000000000679c3 */ /* 0x000e220000008800 */
[----:B------:R-:W-:Y:S01]  /*13a0*/  UMOV UR5, 0x400 ;  /* 0x0000040000057882 */ /* 0x000fe20000000000 */
[----:B------:R-:W-:Y:S01]  /*13b0*/  ISETP.NE.AND P0, PT, R6, 0x3, PT ;  /* 0x000000030600780c */ /* 0x000fe20003f05270 */
[----:B------:R-:W-:Y:S01]  /*13c0*/  UIADD3 UR5, UPT, UPT, UR5, 0x90c0, URZ ;  /* 0x000090c005057890 */ /* 0x000fe2000fffe0ff */
[----:B------:R-:W-:Y:S01]  /*13d0*/  VIADD R15, R14, 0x1 ;  /* 0x000000010e0f7836 */ /* 0x000fe20000000000 */
[----:B------:R-:W-:Y:S01]  /*13e0*/  BSSY.RECONVERGENT B0, `(.L_x_11) ;  /* 0x000003b000007945 */ /* 0x000fe20003800200 */
[----:B------:R-:W-:Y:S02]  /*13f0*/  VIADD R8, R13, 0x1 ;  /* 0x000000010d087836 */ /* 0x000fe40000000000 */
[----:B-1----:R-:W-:Y:S02]  /*1400*/  IMAD.IADD R11, R15, 0x1, R12 ;  /* 0x000000010f0b7824 */ /* 0x002fe400078e020c */
[----:B------:R-:W-:Y:S01]  /*1410*/  IMAD.MOV.U32 R17, RZ, RZ, R8 ;  /* 0x000000ffff117224 */ /* 0x000fe200078e0008 */
[----:B------:R1:W-:Y:S01]  /*1420*/  STS [R20], R9 ;  /* 0x0000000914007388 */ /* 0x0003e20000000800 */
[----:B------:R-:W-:Y:S01]  /*1430*/  BAR.SYNC.DEFER_BLOCKING 0x0 ;  /* 0x0000000000007b1d */ /* 0x000fe20000010000 */
[----:B0-----:R-:W-:-:S06]  /*1440*/  ULEA UR5, UR6, UR5, 0x18 ;  /* 0x0000000506057291 */ /* 0x001fcc000f8ec0ff */
[----:B------:R-:W-:-:S05]  /*1450*/  LEA R5, R13, UR5, 0x2 ;  /* 0x000000050d057c11 */ /* 0x000fca000f8e10ff */
[C---:B-1----:R-:W-:Y:S01]  /*1460*/  IMAD R9, R12.reuse, 0x4, R5 ;  /* 0x000000040c097824 */ /* 0x042fe200078e0205 */
[----:B------:R-:W0:Y:S04]  /*1470*/  LDS R2, [R20] ;  /* 0x0000000014027984 */ /* 0x000e280000000800 */
[----:B0-----:R0:W-:Y:S01]  /*1480*/  STS [R5+0x4], R2 ;  /* 0x0000040205007388 */ /* 0x0011e20000000800 */
[----:B------:R-:W-:Y:S01]  /*1490*/  BAR.SYNC.DEFER_BLOCKING 0x0 ;  /* 0x0000000000007b1d */ /* 0x000fe20000010000 */
[----:B0-----:R-:W-:-:S05]  /*14a0*/  IMAD R2, R12, 0x4, R9 ;  /* 0x000000040c027824 */ /* 0x001fca00078e0209 */
[----:B------:R0:W-:Y:S04]  /*14b0*/  STS [UR4+0xa0c4], R4 ;  /* 0x00a0c404ff007988 */ /* 0x0001e80008000804 */
[----:B------:R-:W-:Y:S01]  /*14c0*/  STS [UR4+0x90c0], RZ ;  /* 0x0090c0ffff007988 */ /* 0x000fe20008000804 */
[----:B0-----:R-:W-:Y:S01]  /*14d0*/  IMAD.IADD R4, R11, 0x1, R12 ;  /* 0x000000010b047824 */ /* 0x001fe200078e020c */
[----:B------:R-:W-:Y:S06]  /*14e0*/  BAR.SYNC.DEFER_BLOCKING 0x0 ;  /* 0x0000000000007b1d */ /* 0x000fec0000010000 */
[----:B------:R-:W-:Y:S05]  /*14f0*/  @!P0 BRA `(.L_x_12) ;  /* 0x0000000000a48947 */ /* 0x000fea0003800000 */
[----:B------:R-:W0:Y:S01]  /*1500*/  LDS R10, [R5+0x4] ;  /* 0x00000400050a7984 */ /* 0x000e220000000800 */
[----:B------:R-:W-:Y:S01]  /*1510*/  BSSY.RECONVERGENT B1, `(.L_x_13) ;  /* 0x0000008000017945 */ /* 0x000fe20003800200 */
[----:B0-----:R-:W-:-:S13]  /*1520*/  ISETP.NE.AND P0, PT, R10, 0x5f5e0ff, PT ;  /* 0x05f5e0ff0a00780c */ /* 0x001fda0003f05270 */
[----:B------:R-:W-:Y:S05]  /*1530*/  @!P0 BRA `(.L_x_14) ;  /* 0x0000000000108947 */ /* 0x000fea0003800000 */
[----:B------:R-:W0:Y:S02]  /*1540*/  LDS R17, [R5+0x8] ;  /* 0x0000080005117984 */ /* 0x000e240000000800 */
[----:B0-----:R-:W-:Y:S01]  /*1550*/  ISETP.NE.AND P0, PT, R10, R17, PT ;  /* 0x000000110a00720c */ /* 0x001fe20003f05270 */
[----:B------:R-:W-:-:S12]  /*1560*/  VIADD R10, R13, 0x2 ;  /* 0x000000020d0a7836 */ /* 0x000fd80000000000 */
[----:B------:R-:W-:Y:S05]  /*1570*/  @!P0 BRA `(.L_x_15) ;  /* 0x0000000000048947 */ /* 0x000fea0003800000 */
.L_x_14:
[----:B------:R-:W-:-:S07]  /*1580*/  IMAD.MOV.U32 R10, RZ, RZ, R8 ;  /* 0x000000ffff0a7224 */ /* 0x000fce00078e0008 */
.L_x_15:
[----:B------:R-:W-:Y:S05]  /*1590*/  BSYNC.RECONVERGENT B1 ;  /* 0x0000000000017941 */ /* 0x000fea0003800200 */
.L_x_13:
[----:B------:R0:W-:Y:S01]  /*15a0*/  STS [R5+0x4], R10 ;  /* 0x0000040a05007388 */ /* 0x0001e20000000800 */
[----:B------:R-:W-:Y:S01]  /*15b0*/  ISETP.NE.AND P0, PT, R6, RZ, PT ;  /* 0x000000ff0600720c */ /* 0x000fe20003f05270 */
[----:B------:R-:W-:-:S12]  /*15c0*/  IMAD.MOV.U32 R17, RZ, RZ, R15 ;  /* 0x000000ffff117224 */ /* 0x000fd800078e000f */
[----:B0-----:R-:W-:Y:S05]  /*15d0*/  @!P0 BRA `(.L_x_12) ;  /* 0x00000000006c8947 */ /* 0x001fea0003800000 */
[----:B------:R-:W0:Y:S01]  /*15e0*/  LDS R10, [R9+0x4] ;  /* 0x00000400090a7984 */ /* 0x000e220000000800 */
[----:B------:R-:W-:Y:S01]  /*15f0*/  BSSY.RECONVERGENT B1, `(.L_x_16) ;  /* 0x0000009000017945 */ /* 0x000fe20003800200 */
[----:B------:R-:W-:Y:S01]  /*1600*/  VIADD R19, R14, 0x2 ;  /* 0x000000020e137836 */ /* 0x000fe20000000000 */
[----:B0-----:R-:W-:-:S13]  /*1610*/  ISETP.NE.AND P0, PT, R10, 0x5f5e0ff, PT ;  /* 0x05f5e0ff0a00780c */ /* 0x001fda0003f05270 */
[----:B------:R-:W-:Y:S05]  /*1620*/  @!P0 BRA `(.L_x_17) ;  /* 0x0000000000108947 */ /* 0x000fea0003800000 */
[----:B------:R-:W0:Y:S02]  /*1630*/  LDS R17, [R9+0x8] ;  /* 0x0000080009117984 */ /* 0x000e240000000800 */
[----:B0-----:R-:W-:Y:S01]  /*1640*/  ISETP.NE.AND P0, PT, R10, R17, PT ;  /* 0x000000110a00720c */ /* 0x001fe20003f05270 */
[----:B------:R-:W-:-:S12]  /*1650*/  IMAD.MOV.U32 R10, RZ, RZ, R19 ;  /* 0x000000ffff0a7224 */ /* 0x000fd800078e0013 */
[----:B------:R-:W-:Y:S05]  /*1660*/  @!P0 BRA `(.L_x_18) ;  /* 0x0000000000048947 */ /* 0x000fea0003800000 */
.L_x_17:
[----:B------:R-:W-:-:S07]  /*1670*/  IMAD.MOV.U32 R10, RZ, RZ, R15 ;  /* 0x000000ffff0a7224 */ /* 0x000fce00078e000f */
.L_x_18:
[----:B------:R-:W-:Y:S05]  /*1680*/  BSYNC.RECONVERGENT B1 ;  /* 0x0000000000017941 */ /* 0x000fea0003800200 */
.L_x_16:
[----:B------:R0:W-:Y:S01]  /*1690*/  STS [R9+0x4], R10 ;  /* 0x0000040a09007388 */ /* 0x0001e20000000800 */
[----:B------:R-:W-:Y:S01]  /*16a0*/  ISETP.NE.AND P0, PT, R6, 0x1, PT ;  /* 0x000000010600780c */ /* 0x000fe20003f05270 */
[----:B------:R-:W-:-:S12]  /*16b0*/  IMAD.MOV.U32 R17, RZ, RZ, R11 ;  /* 0x000000ffff117224 */ /* 0x000fd800078e000b */
[----:B0-----:R-:W-:Y:S05]  /*16c0*/  @!P0 BRA `(.L_x_12) ;  /* 0x0000000000308947 */ /* 0x001fea0003800000 */
[----:B------:R-:W0:Y:S01]  /*16d0*/  LDS R10, [R2+0x4] ;  /* 0x00000400020a7984 */ /* 0x000e220000000800 */
[----:B------:R-:W-:Y:S01]  /*16e0*/  BSSY.RECONVERGENT B1, `(.L_x_19) ;  /* 0x0000008000017945 */ /* 0x000fe20003800200 */
[----:B0-----:R-:W-:-:S13]  /*16f0*/  ISETP.NE.AND P0, PT, R10, 0x5f5e0ff, PT ;  /* 0x05f5e0ff0a00780c */ /* 0x001fda0003f05270 */
[----:B------:R-:W-:Y:S05]  /*1700*/  @!P0 BRA `(.L_x_20) ;  /* 0x0000000000108947 */ /* 0x000fea0003800000 */
[----:B------:R-:W0:Y:S01]  /*1710*/  LDS R17, [R2+0x8] ;  /* 0x0000080002117984 */ /* 0x000e220000000800 */
[----:B------:R-:W-:Y:S01]  /*1720*/  IMAD.IADD R19, R19, 0x1, R12 ;  /* 0x0000000113137824 */ /* 0x000fe200078e020c */
[----:B0-----:R-:W-:-:S13]  /*1730*/  ISETP.NE.AND P0, PT, R10, R17, PT ;  /* 0x000000110a00720c */ /* 0x001fda0003f05270 */
[----:B------:R-:W-:Y:S05]  /*1740*/  @!P0 BRA `(.L_x_21) ;  /* 0x0000000000048947 */ /* 0x000fea0003800000 */
.L_x_20:
[----:B------:R-:W-:-:S07]  /*1750*/  IMAD.MOV.U32 R19, RZ, RZ, R11 ;  /* 0x000000ffff137224 */ /* 0x000fce00078e000b */
.L_x_21:
[----:B------:R-:W-:Y:S05]  /*1760*/  BSYNC.RECONVERGENT B1 ;  /* 0x0000000000017941 */ /* 0x000fea0003800200 */
.L_x_19:
[----:B------:R0:W-:Y:S01]  /*1770*/  STS [R2+0x4], R19 ;  /* 0x0000041302007388 */ /* 0x0001e20000000800 */
[----:B------:R-:W-:-:S07]  /*1780*/  IMAD.MOV.U32 R17, RZ, RZ, R4 ;  /* 0x000000ffff117224 */ /* 0x000fce00078e0004 */
.L_x_12:
[----:B------:R-:W-:Y:S05]  /*1790*/  BSYNC.RECONVERGENT B0 ;  /* 0x0000000000007941 */ /* 0x000fea0003800200 */
.L_x_11:
[----:B------:R-:W-:Y:S01]  /*17a0*/  ISETP.GE.U32.AND P0, PT, R0, 0x3, PT ;  /* 0x000000030000780c */ /* 0x000fe20003f06070 */
[----:B------:R-:W-:-:S12]  /*17b0*/  BSSY.RECONVERGENT B0, `(.L_x_22) ;  /* 0x000003c000007945 */ /* 0x000fd80003800200 */
[----:B------:R-:W-:Y:S05]  /*17c0*/  @!P0 BRA `(.L_x_23) ;  /* 0x0000000000e88947 */ /* 0x000fea0003800000 */
[----:B0-----:R-:W0:Y:S01]  /*17d0*/  S2R R19, SR_CgaCtaId ;  /* 0x0000000000137919 */ /* 0x001e220000008800 */
[----:B------:R-:W-:-:S05]  /*17e0*/  MOV R10, 0x400 ;  /* 0x00000400000a7802 */ /* 0x000fca0000000f00 */
[----:B------:R-:W-:-:S05]  /*17f0*/  VIADD R10, R10, 0x90c0 ;  /* 0x000090c00a0a7836 */ /* 0x000fca0000000000 */
[----:B0-----:R-:W-:-:S07]  /*1800*/  LEA R10, R19, R10, 0x18 ;  /* 0x0000000a130a7211 */ /* 0x001fce00078ec0ff */
.L_x_36:
[----:B------:R-:W-:Y:S01]  /*1810*/  IMAD R19, R17, 0x4, R10 ;  /* 0x0000000411137824 */ /* 0x000fe200078e020a */
[----:B------:R-:W-:Y:S04]  /*1820*/  BSSY.RECONVERGENT B1, `(.L_x_24) ;  /* 0x0000009000017945 */ /* 0x000fe80003800200 */
[----:B------:R-:W0:Y:S02]  /*1830*/  LDS R21, [R19] ;  /* 0x0000000013157984 */ /* 0x000e240000000800 */
[----:B0-----:R-:W-:-:S13]  /*1840*/  ISETP.NE.AND P0, PT, R21, 0x5f5e0ff, PT ;  /* 0x05f5e0ff1500780c */ /* 0x001fda0003f05270 */
[----:B------:R-:W-:Y:S05]  /*1850*/  @!P0 BRA `(.L_x_25) ;  /* 0x0000000000108947 */ /* 0x000fea0003800000 */
[----:B------:R-:W0:Y:S02]  /*1860*/  LDS R14, [R19+0x4] ;  /* 0x00000400130e7984 */ /* 0x000e240000000800 */
[----:B0-----:R-:W-:Y:S01]  /*1870*/  ISETP.NE.AND P0, PT, R21, R14, PT ;  /* 0x0000000e1500720c */ /* 0x001fe20003f05270 */
[----:B------:R-:W-:-:S12]  /*1880*/  VIADD R14, R17, 0x1 ;  /* 0x00000001110e7836 */ /* 0x000fd80000000000 */
[----:B------:R-:W-:Y:S05]  /*1890*/  @!P0 BRA `(.L_x_26) ;  /* 0x0000000000048947 */ /* 0x000fea0003800000 */
.L_x_25:
[----:B------:R-:W-:-:S07]  /*18a0*/  IMAD.MOV.U32 R14, RZ, RZ, R17 ;  /* 0x000000ffff0e7224 */ /* 0x000fce00078e0011 */
.L_x_26:
[----:B------:R-:W-:Y:S05]  /*18b0*/  BSYNC.RECONVERGENT B1 ;  /* 0x0000000000017941 */ /* 0x000fea0003800200 */
.L_x_24:
[C---:B------:R-:W-:Y:S01]  /*18c0*/  IMAD R21, R12.reuse, 0x4, R19 ;  /* 0x000000040c157824 */ /* 0x040fe200078e0213 */
[----:B------:R-:W-:Y:S01]  /*18d0*/  STS [R19], R14 ;  /* 0x0000000e13007388 */ /* 0x000fe20000000800 */
[----:B------:R-:W-:Y:S01]  /*18e0*/  BSSY.RECONVERGENT B1, `(.L_x_27) ;  /* 0x000000a000017945 */ /* 0x000fe20003800200 */
[----:B------:R-:W-:Y:S02]  /*18f0*/  IMAD.IADD R17, R12, 0x1, R17 ;  /* 0x000000010c117824 */ /* 0x000fe400078e0211 */
[----:B------:R-:W0:Y:S02]  /*1900*/  LDS R23, [R21] ;  /* 0x0000000015177984 */ /* 0x000e240000000800 */
[----:B0-----:R-:W-:-:S13]  /*1910*/  ISETP.NE.AND P0, PT, R23, 0x5f5e0ff, PT ;  /* 0x05f5e0ff1700780c */ /* 0x001fda0003f05270 */
[----:B------:R-:W-:Y:S05]  /*1920*/  @!P0 BRA `(.L_x_28) ;  /* 0x0000000000108947 */ /* 0x000fea0003800000 */
[----:B------:R-:W0:Y:S02]  /*1930*/  LDS R14, [R21+0x4] ;  /* 0x00000400150e7984 */ /* 0x000e240000000800 */
[----:B0-----:R-:W-:Y:S01]  /*1940*/  ISETP.NE.AND P0, PT, R23, R14, PT ;  /* 0x0000000e1700720c */ /* 0x001fe20003f05270 */
[----:B------:R-:W-:-:S12]  /*1950*/  VIADD R14, R17, 0x1 ;  /* 0x00000001110e7836 */ /* 0x000fd80000000000 */
[----:B------:R-:W-:Y:S05]  /*1960*/  @!P0 BRA `(.L_x_29) ;  /* 0x0000000000048947 */ /* 0x000fea0003800000 */
.L_x_28:
[----:B------:R-:W-:-:S07]  /*1970*/  IMAD.MOV.U32 R14, RZ, RZ, R17 ;  /* 0x000000ffff0e7224 */ /* 0x000fce00078e0011 */
.L_x_29:
[----:B------:R-:W-:Y:S05]  /*1980*/  BSYNC.RECONVERGENT B1 ;  /* 0x0000000000017941 */ /* 0x000fea0003800200 */
.L_x_27:
[----:B------:R-:W-:Y:S01]  /*1990*/  IMAD R19, R12, 0x4, R21 ;  /* 0x000000040c137824 */ /* 0x000fe200078e0215 */
        /* <DEDUP_REMOVED lines=10> */
.L_x_31:
[----:B------:R-:W-:-:S07]  /*1a40*/  IMAD.MOV.U32 R14, RZ, RZ, R17 ;  /* 0x000000ffff0e7224 */ /* 0x000fce00078e0011 */
.L_x_32:
[----:B------:R-:W-:Y:S05]  /*1a50*/  BSYNC.RECONVERGENT B1 ;  /* 0x0000000000017941 */ /* 0x000fea0003800200 */
.L_x_30:
        /* <DEDUP_REMOVED lines=11> */
.L_x_34:
[----:B------:R-:W-:-:S07]  /*1b10*/  IMAD.MOV.U32 R14, RZ, RZ, R17 ;  /* 0x000000ffff0e7224 */ /* 0x000fce00078e0011 */
.L_x_35:
[----:B------:R-:W-:Y:S05]  /*1b20*/  BSYNC.RECONVERGENT B1 ;  /* 0x0000000000017941 */ /* 0x000fea0003800200 */
.L_x_33:
[----:B------:R1:W-:Y:S01]  /*1b30*/  STS [R21], R14 ;  /* 0x0000000e15007388 */ /* 0x0003e20000000800 */
[----:B------:R-:W-:-:S05]  /*1b40*/  IMAD.IADD R17, R17, 0x1, R12 ;  /* 0x0000000111117824 */ /* 0x000fca00078e020c */
[----:B------:R-:W-:-:S13]  /*1b50*/  ISETP.GE.U32.AND P0, PT, R17, 0x401, PT ;  /* 0x000004011100780c */ /* 0x000fda0003f06070 */
[----:B-1----:R-:W-:Y:S05]  /*1b60*/  @!P0 BRA `(.L_x_36) ;  /* 0xfffffffc00288947 */ /* 0x002fea000383ffff */
.L_x_23:
[----:B------:R-:W-:Y:S05]  /*1b70*/  BSYNC.RECONVERGENT B0 ;  /* 0x0000000000007941 */ /* 0x000fea0003800200 */
.L_x_22:
[----:B------:R-:W1:Y:S08]  /*1b80*/  S2UR UR5, SR_CgaCtaId ;  /* 0x00000000000579c3 */ /* 0x000e700000008800 */
[----:B------:R-:W-:Y:S01]  /*1b90*/  BAR.SYNC.DEFER_BLOCKING 0x0 ;  /* 0x0000000000007b1d */ /* 0x000fe20000010000 */
[----:B------:R-:W-:-:S05]  /*1ba0*/  IMAD.MOV.U32 R17, RZ, RZ, R8 ;  /* 0x000000ffff117224 */ /* 0x000fca00078e0008 */
[----:B------:R-:W-:Y:S01]  /*1bb0*/  UMOV UR4, 0x400 ;  /* 0x0000040000047882 */ /* 0x000fe20000000000 */
[----:B------:R-:W-:Y:S01]  /*1bc0*/  BSSY.RECONVERGENT B0, `(.L_x_37) ;  /* 0x000000b000007945 */ /* 0x000fe20003800200 */
[----:B------:R-:W-:-:S04]  /*1bd0*/  UIADD3 UR4, UPT, UPT, UR4, 0x90c0, URZ ;  /* 0x000090c004047890 */ /* 0x000fc8000fffe0ff */
[----:B-1----:R-:W-:-:S12]  /*1be0*/  ULEA UR4, UR5, UR4, 0x18 ;  /* 0x0000000405047291 */ /* 0x002fd8000f8ec0ff */
.L_x_38:
[----:B-1----:R-:W-:Y:S01]  /*1bf0*/  LEA R10, R17, UR4, 0x2 ;  /* 0x00000004110a7c11 */ /* 0x002fe2000f8e10ff */
[----:B------:R-:W-:-:S04]  /*1c00*/  IMAD.IADD R17, R12, 0x1, R17 ;  /* 0x000000010c117824 */ /* 0x000fc800078e0211 */
[----:B------:R-:W1:Y:S01]  /*1c10*/  LDS R14, [R10] ;  /* 0x000000000a0e7984 */ /* 0x000e620000000800 */
[----:B------:R-:W-:Y:S02]  /*1c20*/  ISETP.GE.U32.AND P0, PT, R17, 0x401, PT ;  /* 0x000004011100780c */ /* 0x000fe40003f06070 */
[----:B-1----:R-:W-:-:S05]  /*1c30*/  LEA R14, R14, UR4, 0x2 ;  /* 0x000000040e0e7c11 */ /* 0x002fca000f8e10ff */
[----:B0-----:R-:W0:Y:S04]  /*1c40*/  LDS R19, [R14] ;  /* 0x000000000e137984 */ /* 0x001e280000000800 */
[----:B0-----:R1:W-:Y:S02]  /*1c50*/  STS [R10], R19 ;  /* 0x000000130a007388 */ /* 0x0013e40000000800 */
[----:B------:R-:W-:Y:S05]  /*1c60*/  @!P0 BRA `(.L_x_38) ;  /* 0xfffffffc00e08947 */ /* 0x000fea000383ffff */
[----:B------:R-:W-:Y:S05]  /*1c70*/  BSYNC.RECONVERGENT B0 ;  /* 0x0000000000007941 */ /* 0x000fea0003800200 */
.L_x_37:
[----:B------:R-:W-:Y:S01]  /*1c80*/  BSSY.RECONVERGENT B0, `(.L_x_39) ;  /* 0x000000a000007945 */ /* 0x000fe20003800200 */
[----:B------:R-:W-:-:S07]  /*1c90*/  IMAD.MOV.U32 R17, RZ, RZ, R8 ;  /* 0x000000ffff117224 */ /* 0x000fce00078e0008 */
.L_x_40:
[----:B01----:R-:W-:Y:S01]  /*1ca0*/  LEA R10, R17, UR4, 0x2 ;  /* 0x00000004110a7c11 */ /* 0x003fe2000f8e10ff */
[----:B------:R-:W-:-:S04]  /*1cb0*/  IMAD.IADD R17, R12, 0x1, R17 ;  /* 0x000000010c117824 */ /* 0x000fc800078e0211 */
[----:B------:R-:W0:Y:S01]  /*1cc0*/  LDS R14, [R10] ;  /* 0x000000000a0e7984 */ /* 0x000e220000000800 */
[----:B------:R-:W-:Y:S02]  /*1cd0*/  ISETP.GE.U32.AND P0, PT, R17, 0x401, PT ;  /* 0x000004011100780c */ /* 0x000fe40003f06070 */
[----:B0-----:R-:W-:-:S05]  /*1ce0*/  LEA R14, R14, UR4, 0x2 ;  /* 0x000000040e0e7c11 */ /* 0x001fca000f8e10ff */
[----:B------:R-:W0:Y:S04]  /*1cf0*/  LDS R19, [R14] ;  /* 0x000000000e137984 */ /* 0x000e280000000800 */
[----:B0-----:R0:W-:Y:S02]  /*1d00*/  STS [R10], R19 ;  /* 0x000000130a007388 */ /* 0x0011e40000000800 */
[----:B------:R-:W-:Y:S05]  /*1d10*/  @!P0 BRA `(.L_x_40) ;  /* 0xfffffffc00e08947 */ /* 0x000fea000383ffff */
[----:B------:R-:W-:Y:S05]  /*1d20*/  BSYNC.RECONVERGENT B0 ;  /* 0x0000000000007941 */ /* 0x000fea0003800200 */
.L_x_39:
[----:B------:R-:W-:Y:S01]  /*1d30*/  BSSY.RECONVERGENT B0, `(.L_x_41) ;  /* 0x000000a000007945 */ /* 0x000fe20003800200 */
[----:B------:R-:W-:-:S07]  /*1d40*/  IMAD.MOV.U32 R17, RZ, RZ, R8 ;  /* 0x000000ffff117224 */ /* 0x000fce00078e0008 */
.L_x_42:
        /* <DEDUP_REMOVED lines=9> */
.L_x_41:
[----:B------:R-:W-:Y:S01]  /*1de0*/  BSSY.RECONVERGENT B0, `(.L_x_43) ;  /* 0x000000a000007945 */ /* 0x000fe20003800200 */
[----:B------:R-:W-:-:S07]  /*1df0*/  IMAD.MOV.U32 R17, RZ, RZ, R8 ;  /* 0x000000ffff117224 */ /* 0x000fce00078e0008 */
.L_x_44:
        /* <DEDUP_REMOVED lines=9> */
.L_x_43:
[----:B------:R-:W-:Y:S01]  /*1e90*/  BSSY.RECONVERGENT B0, `(.L_x_45) ;  /* 0x000000a000007945 */ /* 0x000fe20003800200 */
[----:B------:R-:W-:-:S07]  /*1ea0*/  IMAD.MOV.U32 R17, RZ, RZ, R8 ;  /* 0x000000ffff117224 */ /* 0x000fce00078e0008 */
.L_x_46:
        /* <DEDUP_REMOVED lines=9> */
.L_x_45:
[----:B------:R-:W-:Y:S01]  /*1f40*/  BSSY.RECONVERGENT B0, `(.L_x_47) ;  /* 0x000000a000007945 */ /* 0x000fe20003800200 */
[----:B------:R-:W-:-:S07]  /*1f50*/  IMAD.MOV.U32 R17, RZ, RZ, R8 ;  /* 0x000000ffff117224 */ /* 0x000fce00078e0008 */
.L_x_48:
        /* <DEDUP_REMOVED lines=9> */
.L_x_47:
[----:B------:R-:W-:Y:S01]  /*1ff0*/  BAR.SYNC.DEFER_BLOCKING 0x0 ;  /* 0x0000000000007b1d */ /* 0x000fe20000010000 */
[----:B------:R-:W-:Y:S01]  /*2000*/  ISETP.NE.AND P2, PT, R6, 0x3, PT ;  /* 0x000000030600780c */ /* 0x000fe20003f45270 */
[----:B------:R-:W-:Y:S01]  /*2010*/  IMAD.MOV.U32 R17, RZ, RZ, R8 ;  /* 0x000000ffff117224 */ /* 0x000fe200078e0008 */
[----:B------:R-:W-:-:S03]  /*2020*/  ISETP.GE.U32.AND P0, PT, R0, 0x3, PT ;  /* 0x000000030000780c */ /* 0x000fc60003f06070 */
[----:B------:R-:W-:Y:S08]  /*2030*/  BSSY.RECONVERGENT B0, `(.L_x_49) ;  /* 0x0000011000007945 */ /* 0x000ff00003800200 */
[----:B------:R-:W-:Y:S05]  /*2040*/  @!P2 BRA `(.L_x_50) ;  /* 0x00000000003ca947 */ /* 0x000fea0003800000 */
[----:B------:R-:W0:Y:S01]  /*2050*/  LDS R17, [R5+0x4] ;  /* 0x0000040005117984 */ /* 0x000e220000000800 */
[----:B------:R-:W-:Y:S01]  /*2060*/  ISETP.NE.AND P1, PT, R6, RZ, PT ;  /* 0x000000ff0600720c */ /* 0x000fe20003f25270 */
[----:B0-----:R-:W-:Y:S02]  /*2070*/  IMAD.IADD R10, R17, 0x1, -R8 ;  /* 0x00000001110a7824 */ /* 0x001fe400078e0a08 */
[----:B------:R-:W-:-:S03]  /*2080*/  IMAD.MOV.U32 R17, RZ, RZ, R15 ;  /* 0x000000ffff117224 */ /* 0x000fc600078e000f */
[----:B------:R1:W-:Y:S07]  /*2090*/  STS [R5+0x4], R10 ;  /* 0x0000040a05007388 */ /* 0x0003ee0000000800 */
[----:B------:R-:W-:Y:S05]  /*20a0*/  @!P1 BRA `(.L_x_50) ;  /* 0x0000000000249947 */ /* 0x000fea0003800000 */
[----:B-1----:R-:W0:Y:S01]  /*20b0*/  LDS R10, [R9+0x4] ;  /* 0x00000400090a7984 */ /* 0x002e220000000800 */
[----:B------:R-:W-:Y:S01]  /*20c0*/  ISETP.NE.AND P1, PT, R6, 0x1, PT ;  /* 0x000000010600780c */ /* 0x000fe20003f25270 */
[----:B------:R-:W-:-:S12]  /*20d0*/  IMAD.MOV.U32 R17, RZ, RZ, R11 ;  /* 0x000000ffff117224 */ /* 0x000fd800078e000b */
[----:B------:R-:W-:Y:S02]  /*20e0*/  @P1 IMAD.MOV.U32 R17, RZ, RZ, R4 ;  /* 0x000000ffff111224 */ /* 0x000fe400078e0004 */
[----:B0-----:R-:W-:-:S05]  /*20f0*/  IMAD.IADD R10, R10, 0x1, -R15 ;  /* 0x000000010a0a7824 */ /* 0x001fca00078e0a0f */
[----:B------:R-:W-:Y:S04]  /*2100*/  STS [R9+0x4], R10 ;  /* 0x0000040a09007388 */ /* 0x000fe80000000800 */
[----:B------:R-:W0:Y:S02]  /*2110*/  @P1 LDS R14, [R2+0x4] ;  /* 0x00000400020e1984 */ /* 0x000e240000000800 */
[----:B0-----:R-:W-:-:S05]  /*2120*/  @P1 IMAD.IADD R19, R14, 0x1, -R11 ;  /* 0x000000010e131824 */ /* 0x001fca00078e0a0b */
[----:B------:R2:W-:Y:S02]  /*2130*/  @P1 STS [R2+0x4], R19 ;  /* 0x0000041302001388 */ /* 0x0005e40000000800 */
.L_x_50:
[----:B------:R-:W-:Y:S05]  /*2140*/  BSYNC.RECONVERGENT B0 ;  /* 0x0000000000007941 */ /* 0x000fea0003800200 */
.L_x_49:
[----:B------:R-:W-:Y:S04]  /*2150*/  BSSY.RECONVERGENT B0, `(.L_x_51) ;  /* 0x0000018000007945 */ /* 0x000fe80003800200 */
[----:B------:R-:W-:Y:S05]  /*2160*/  @!P0 BRA `(.L_x_52) ;  /* 0x0000000000588947 */ /* 0x000fea0003800000 */
.L_x_53:
[----:B0-2---:R-:W-:-:S05]  /*2170*/  LEA R19, R17, UR4, 0x2 ;  /* 0x0000000411137c11 */ /* 0x005fca000f8e10ff */
[----:B-1----:R-:W0:Y:S01]  /*2180*/  LDS R10, [R19] ;  /* 0x00000000130a7984 */ /* 0x002e220000000800 */
[----:B------:R-:W-:-:S04]  /*2190*/  IMAD R21, R12, 0x4, R19 ;  /* 0x000000040c157824 */ /* 0x000fc800078e0213 */
[----:B------:R-:W-:-:S04]  /*21a0*/  IMAD R23, R12, 0x4, R21 ;  /* 0x000000040c177824 */ /* 0x000fc800078e0215 */
[----:B------:R-:W-:Y:S02]  /*21b0*/  IMAD R18, R12, 0x4, R23 ;  /* 0x000000040c127824 */ /* 0x000fe400078e0217 */
[--C-:B0-----:R-:W-:Y:S02]  /*21c0*/  IMAD.IADD R10, R10, 0x1, -R17.reuse ;  /* 0x000000010a0a7824 */ /* 0x101fe400078e0a11 */
[----:B------:R-:W-:-:S03]  /*21d0*/  IMAD.IADD R17, R12, 0x1, R17 ;  /* 0x000000010c117824 */ /* 0x000fc600078e0211 */
[----:B------:R-:W-:Y:S04]  /*21e0*/  STS [R19], R10 ;  /* 0x0000000a13007388 */ /* 0x000fe80000000800 */
[----:B------:R-:W0:Y:S02]  /*21f0*/  LDS R14, [R21] ;  /* 0x00000000150e7984 */ /* 0x000e240000000800 */
[----:B0-----:R-:W-:Y:S02]  /*2200*/  IMAD.IADD R14, R14, 0x1, -R17 ;  /* 0x000000010e0e7824 */ /* 0x001fe400078e0a11 */
        /* <DEDUP_REMOVED lines=9> */
[----:B------:R3:W-:Y:S02]  /*22a0*/  STS [R18], R19 ;  /* 0x0000001312007388 */ /* 0x0007e40000000800 */
[----:B------:R-:W-:-:S13]  /*22b0*/  ISETP.GE.U32.AND P1, PT, R17, 0x401, PT ;  /* 0x000004011100780c */ /* 0x000fda0003f26070 */
[----:B---3--:R-:W-:Y:S05]  /*22c0*/  @!P1 BRA `(.L_x_53) ;  /* 0xfffffffc00a89947 */ /* 0x008fea000383ffff */
.L_x_52:
[----:B------:R-:W-:Y:S05]  /*22d0*/  BSYNC.RECONVERGENT B0 ;  /* 0x0000000000007941 */ /* 0x000fea0003800200 */
.L_x_51:
[----:B------:R-:W-:Y:S06]  /*22e0*/  BAR.SYNC.DEFER_BLOCKING 0x0 ;  /* 0x0000000000007b1d */ /* 0x000fec0000010000 */
[----:B------:R-:W-:Y:S04]  /*22f0*/  BSSY.RECONVERGENT B0, `(.L_x_54) ;  /* 0x0000022000007945 */ /* 0x000fe80003800200 */
[----:B------:R-:W-:Y:S05]  /*2300*/  @!P2 BRA `(.L_x_55) ;  /* 0x000000000080a947 */ /* 0x000fea0003800000 */
[----:B------:R-:W-:Y:S01]  /*2310*/  LDS R8, [R5+0x4] ;  /* 0x0000040005087984 */ /* 0x000fe20000000800 */
[----:B------:R-:W-:-:S03]  /*2320*/  ISETP.NE.AND P3, PT, R6, RZ, PT ;  /* 0x000000ff0600720c */ /* 0x000fc60003f65270 */
[----:B------:R-:W3:Y:S02]  /*2330*/  LDS R17, [R5] ;  /* 0x0000000005117984 */ /* 0x000ee40000000800 */
[----:B---3--:R-:W-:-:S13]  /*2340*/  ISETP.GT.AND P1, PT, R8, R17, PT ;  /* 0x000000110800720c */ /* 0x008fda0003f24270 */
[----:B------:R-:W-:-:S05]  /*2350*/  @P1 IMAD R8, R8, R8, R8 ;  /* 0x0000000808081224 */ /* 0x000fca00078e0208 */
[----:B------:R-:W-:-:S04]  /*2360*/  @P1 LEA.HI R8, R8, R8, RZ, 0x1 ;  /* 0x0000000808081211 */ /* 0x000fc800078f08ff */
[----:B01----:R-:W-:Y:S01]  /*2370*/  @P1 SHF.R.S32.HI R10, RZ, 0x1, R8 ;  /* 0x00000001ff0a1819 */ /* 0x003fe20000011408 */
[----:B------:R-:W-:-:S03]  /*2380*/  IMAD.MOV.U32 R8, RZ, RZ, R15 ;  /* 0x000000ffff087224 */ /* 0x000fc600078e000f */
[----:B------:R-:W-:-:S04]  /*2390*/  @P1 IADD3 R7, P2, PT, R10, R7, RZ ;  /* 0x000000070a071210 */ /* 0x000fc80007f5e0ff */
[----:B------:R-:W-:Y:S01]  /*23a0*/  @P1 LEA.HI.X.SX32 R3, R10, R3, 0x1, P2 ;  /* 0x000000030a031211 */ /* 0x000fe200010f0eff */
[----:B------:R-:W-:Y:S08]  /*23b0*/  @!P3 BRA `(.L_x_55) ;  /* 0x000000000054b947 */ /* 0x000ff00003800000 */
[----:B------:R-:W-:Y:S01]  /*23c0*/  LDS R5, [R9+0x4] ;  /* 0x0000040009057984 */ /* 0x000fe20000000800 */
[----:B------:R-:W-:-:S03]  /*23d0*/  ISETP.NE.AND P3, PT, R6, 0x1, PT ;  /* 0x000000010600780c */ /* 0x000fc60003f65270 */
[----:B------:R-:W0:Y:S02]  /*23e0*/  LDS R8, [R9] ;  /* 0x0000000009087984 */ /* 0x000e240000000800 */
[----:B0-----:R-:W-:Y:S01]  /*23f0*/  ISETP.GT.AND P1, PT, R5, R8, PT ;  /* 0x000000080500720c */ /* 0x001fe20003f24270 */
[----:B------:R-:W-:-:S12]  /*2400*/  IMAD.MOV.U32 R8, RZ, RZ, R11 ;  /* 0x000000ffff087224 */ /* 0x000fd800078e000b */
[----:B------:R-:W-:-:S05]  /*2410*/  @P1 IMAD R5, R5, R5, R5 ;  /* 0x0000000505051224 */ /* 0x000fca00078e0205 */
[----:B------:R-:W-:-:S04]  /*2420*/  @P1 LEA.HI R5, R5, R5, RZ, 0x1 ;  /* 0x0000000505051211 */ /* 0x000fc800078f08ff */
[----:B------:R-:W-:-:S04]  /*2430*/  @P1 SHF.R.S32.HI R10, RZ, 0x1, R5 ;  /* 0x00000001ff0a1819 */ /* 0x000fc80000011405 */
[----:B------:R-:W-:-:S04]  /*2440*/  @P1 IADD3 R7, P2, PT, R10, R7, RZ ;  /* 0x000000070a071210 */ /* 0x000fc80007f5e0ff */
[----:B------:R-:W-:Y:S01]  /*2450*/  @P1 LEA.HI.X.SX32 R3, R10, R3, 0x1, P2 ;  /* 0x000000030a031211 */ /* 0x000fe200010f0eff */
[----:B------:R-:W-:Y:S08]  /*2460*/  @!P3 BRA `(.L_x_55) ;  /* 0x000000000028b947 */ /* 0x000ff00003800000 */
[----:B------:R-:W-:Y:S01]  /*2470*/  LDS R5, [R2+0x4] ;  /* 0x0000040002057984 */ /* 0x000fe20000000800 */
[----:B------:R-:W-:-:S03]  /*2480*/  IMAD.MOV.U32 R8, RZ, RZ, R4 ;  /* 0x000000ffff087224 */ /* 0x000fc600078e0004 */
[----:B------:R-:W0:Y:S02]  /*2490*/  LDS R6, [R2] ;  /* 0x0000000002067984 */ /* 0x000e240000000800 */
[----:B0-----:R-:W-:-:S13]  /*24a0*/  ISETP.GT.AND P1, PT, R5, R6, PT ;  /* 0x000000060500720c */ /* 0x001fda0003f24270 */
[----:B------:R-:W-:Y:S02]  /*24b0*/  @P1 IMAD R5, R5, R5, R5 ;  /* 0x0000000505051224 */ /* 0x000fe400078e0205 */
[----:B------:R-:W-:-:S03]  /*24c0*/  @P1 IMAD.MOV.U32 R8, RZ, RZ, R4 ;  /* 0x000000ffff081224 */ /* 0x000fc600078e0004 */
[----:B------:R-:W-:-:S04]  /*24d0*/  @P1 LEA.HI R5, R5, R5, RZ, 0x1 ;  /* 0x0000000505051211 */ /* 0x000fc800078f08ff */
[----:B------:R-:W-:-:S04]  /*24e0*/  @P1 SHF.R.S32.HI R6, RZ, 0x1, R5 ;  /* 0x00000001ff061819 */ /* 0x000fc80000011405 */
[----:B------:R-:W-:-:S04]  /*24f0*/  @P1 IADD3 R7, P2, PT, R6, R7, RZ ;  /* 0x0000000706071210 */ /* 0x000fc80007f5e0ff */
[----:B------:R-:W-:-:S09]  /*2500*/  @P1 LEA.HI.X.SX32 R3, R6, R3, 0x1, P2 ;  /* 0x0000000306031211 */ /* 0x000fd200010f0eff */
.L_x_55:
[----:B------:R-:W-:Y:S05]  /*2510*/  BSYNC.RECONVERGENT B0 ;  /* 0x0000000000007941 */ /* 0x000fea0003800200 */
.L_x_54:
[----:B------:R-:W-:Y:S04]  /*2520*/  BSSY.RECONVERGENT B0, `(.L_x_56) ;  /* 0x0000029000007945 */ /* 0x000fe80003800200 */
[----:B------:R-:W-:Y:S05]  /*2530*/  @!P0 BRA `(.L_x_57) ;  /* 0x00000000009c8947 */ /* 0x000fea0003800000 */
.L_x_58:
[----:B------:R-:W-:Y:S01]  /*2540*/  LEA R11, R8, UR4, 0x2 ;  /* 0x00000004080b7c11 */ /* 0x000fe2000f8e10ff */
[----:B------:R-:W-:-:S04]  /*2550*/  IMAD R8, R12, 0x4, R8 ;  /* 0x000000040c087824 */ /* 0x000fc800078e0208 */
[C---:B------:R-:W-:Y:S01]  /*2560*/  IMAD R17, R12.reuse, 0x4, R11 ;  /* 0x000000040c117824 */ /* 0x040fe200078e020b */
[----:B------:R-:W-:Y:S03]  /*2570*/  LDS R15, [R11] ;  /* 0x000000000b0f7984 */ /* 0x000fe60000000800 */
[C---:B------:R-:W-:Y:S01]  /*2580*/  IMAD R21, R12.reuse, 0x4, R17 ;  /* 0x000000040c157824 */ /* 0x040fe200078e0211 */
[----:B--2---:R-:W2:Y:S03]  /*2590*/  LDS R2, [R11+-0x4] ;  /* 0xfffffc000b027984 */ /* 0x004ea60000000800 */
[----:B------:R-:W-:Y:S01]  /*25a0*/  IMAD R6, R12, 0x4, R21 ;  /* 0x000000040c067824 */ /* 0x000fe200078e0215 */
[----:B0-----:R-:W-:Y:S04]  /*25b0*/  LDS R19, [R17] ;  /* 0x0000000011137984 */ /* 0x001fe80000000800 */
[----:B------:R-:W0:Y:S04]  /*25c0*/  LDS R4, [R17+-0x4] ;  /* 0xfffffc0011047984 */ /* 0x000e280000000800 */
[----:B-1----:R-:W-:Y:S04]  /*25d0*/  LDS R10, [R21] ;  /* 0x00000000150a7984 */ /* 0x002fe80000000800 */
[----:B------:R-:W1:Y:S04]  /*25e0*/  LDS R5, [R21+-0x4] ;  /* 0xfffffc0015057984 */ /* 0x000e680000000800 */
[----:B------:R-:W-:Y:S04]  /*25f0*/  LDS R14, [R6] ;  /* 0x00000000060e7984 */ /* 0x000fe80000000800 */
[----:B------:R-:W3:Y:S01]  /*2600*/  LDS R9, [R6+-0x4] ;  /* 0xfffffc0006097984 */ /* 0x000ee20000000800 */
[----:B--2---:R-:W-:-:S02]  /*2610*/  ISETP.GT.AND P4, PT, R15, R2, PT ;  /* 0x000000020f00720c */ /* 0x004fc40003f84270 */
[----:B0-----:R-:W-:-:S11]  /*2620*/  ISETP.GT.AND P2, PT, R19, R4, PT ;  /* 0x000000041300720c */ /* 0x001fd60003f44270 */
[----:B------:R-:W-:Y:S01]  /*2630*/  @P4 IMAD R2, R15, R15, R15 ;  /* 0x0000000f0f024224 */ /* 0x000fe200078e020f */
[----:B-1----:R-:W-:-:S04]  /*2640*/  ISETP.GT.AND P0, PT, R10, R5, PT ;  /* 0x000000050a00720c */ /* 0x002fc80003f04270 */
[----:B------:R-:W-:Y:S01]  /*2650*/  @P4 LEA.HI R2, R2, R2, RZ, 0x1 ;  /* 0x0000000202024211 */ /* 0x000fe200078f08ff */
[----:B------:R-:W-:-:S03]  /*2660*/  @P2 IMAD R4, R19, R19, R19 ;  /* 0x0000001313042224 */ /* 0x000fc600078e0213 */
[----:B------:R-:W-:Y:S02]  /*2670*/  @P4 SHF.R.S32.HI R2, RZ, 0x1, R2 ;  /* 0x00000001ff024819 */ /* 0x000fe40000011402 */
[----:B---3--:R-:W-:Y:S02]  /*2680*/  ISETP.GT.AND P1, PT, R14, R9, PT ;  /* 0x000000090e00720c */ /* 0x008fe40003f24270 */
[----:B------:R-:W-:Y:S02]  /*2690*/  @P2 LEA.HI R4, R4, R4, RZ, 0x1 ;  /* 0x0000000404042211 */ /* 0x000fe400078f08ff */
[----:B------:R-:W-:Y:S01]  /*26a0*/  @P4 IADD3 R7, P5, PT, R2, R7, RZ ;  /* 0x0000000702074210 */ /* 0x000fe20007fbe0ff */
[----:B------:R-:W-:Y:S01]  /*26b0*/  @P0 IMAD R5, R10, R10, R10 ;  /* 0x0000000a0a050224 */ /* 0x000fe200078e020a */
[----:B------:R-:W-:Y:S02]  /*26c0*/  @P2 SHF.R.S32.HI R4, RZ, 0x1, R4 ;  /* 0x00000001ff042819 */ /* 0x000fe40000011404 */
[----:B------:R-:W-:-:S02]  /*26d0*/  @P4 LEA.HI.X.SX32 R3, R2, R3, 0x1, P5 ;  /* 0x0000000302034211 */ /* 0x000fc400028f0eff */
[----:B------:R-:W-:Y:S02]  /*26e0*/  @P2 IADD3 R7, P3, PT, R4, R7, RZ ;  /* 0x0000000704072210 */ /* 0x000fe40007f7e0ff */
[----:B------:R-:W-:Y:S01]  /*26f0*/  @P0 LEA.HI R5, R5, R5, RZ, 0x1 ;  /* 0x0000000505050211 */ /* 0x000fe200078f08ff */
[----:B------:R-:W-:Y:S01]  /*2700*/  @P1 IMAD R9, R14, R14, R14 ;  /* 0x0000000e0e091224 */ /* 0x000fe200078e020e */
[----:B------:R-:W-:Y:S02]  /*2710*/  @P2 LEA.HI.X.SX32 R3, R4, R3, 0x1, P3 ;  /* 0x0000000304032211 */ /* 0x000fe400018f0eff */
[----:B------:R-:W-:Y:S02]  /*2720*/  ISETP.GE.U32.AND P2, PT, R8, 0x401, PT ;  /* 0x000004010800780c */ /* 0x000fe40003f46070 */
[----:B------:R-:W-:Y:S02]  /*2730*/  @P0 SHF.R.S32.HI R6, RZ, 0x1, R5 ;  /* 0x00000001ff060819 */ /* 0x000fe40000011405 */
[----:B------:R-:W-:-:S02]  /*2740*/  @P1 LEA.HI R9, R9, R9, RZ, 0x1 ;  /* 0x0000000909091211 */ /* 0x000fc400078f08ff */
[C---:B------:R-:W-:Y:S02]  /*2750*/  @P0 IADD3 R7, P4, PT, R6.reuse, R7, RZ ;  /* 0x0000000706070210 */ /* 0x040fe40007f9e0ff */
[----:B------:R-:W-:Y:S02]  /*2760*/  @P1 SHF.R.S32.HI R2, RZ, 0x1, R9 ;  /* 0x00000001ff021819 */ /* 0x000fe40000011409 */
[----:B------:R-:W-:Y:S02]  /*2770*/  @P0 LEA.HI.X.SX32 R3, R6, R3, 0x1, P4 ;  /* 0x0000000306030211 */ /* 0x000fe400020f0eff */
[----:B------:R-:W-:-:S04]  /*2780*/  @P1 IADD3 R7, P3, PT, R2, R7, RZ ;  /* 0x0000000702071210 */ /* 0x000fc80007f7e0ff */
[----:B------:R-:W-:Y:S01]  /*2790*/  @P1 LEA.HI.X.SX32 R3, R2, R3, 0x1, P3 ;  /* 0x0000000302031211 */ /* 0x000fe200018f0eff */
[----:B------:R-:W-:Y:S08]  /*27a0*/  @!P2 BRA `(.L_x_58) ;  /* 0xfffffffc0064a947 */ /* 0x000ff0000383ffff */
.L_x_57:
[----:B------:R-:W-:Y:S05]  /*27b0*/  BSYNC.RECONVERGENT B0 ;  /* 0x0000000000007941 */ /* 0x000fea0003800200 */
.L_x_56:
[----:B-1----:R-:W1:Y:S01]  /*27c0*/  LDC R5, c[0x0][0x370] ;  /* 0x0000dc00ff057b82 */ /* 0x002e620000000800 */
[----:B------:R-:W3:Y:S01]  /*27d0*/  LDCU UR4, c[0x0][0x3b4] ;  /* 0x00007680ff0477ac */ /* 0x000ee20008000800 */
[----:B-1----:R-:W-:-:S06]  /*27e0*/  IMAD.IADD R22, R5, 0x1, R22 ;  /* 0x0000000105167824 */ /* 0x002fcc00078e0216 */
[----:B------:R-:W-:Y:S01]  /*27f0*/  BAR.SYNC.DEFER_BLOCKING 0x0 ;  /* 0x0000000000007b1d */ /* 0x000fe20000010000 */
[----:B---3--:R-:W-:-:S13]  /*2800*/  ISETP.GE.AND P0, PT, R22, UR4, PT ;  /* 0x0000000416007c0c */ /* 0x008fda000bf06270 */
[----:B------:R-:W-:Y:S05]  /*2810*/  @!P0 BRA `(.L_x_59) ;  /* 0xffffffd800c08947 */ /* 0x000fea000383ffff */
.L_x_1:
[----:B------:R-:W1:Y:S01]  /*2820*/  S2UR UR6, SR_CgaCtaId ;  /* 0x00000000000679c3 */ /* 0x000e620000008800 */
[----:B------:R-:W-:Y:S01]  /*2830*/  UMOV UR5, 0x400 ;  /* 0x0000040000057882 */ /* 0x000fe20000000000 */
[----:B------:R-:W-:Y:S01]  /*2840*/  BSSY.RECONVERGENT B0, `(.L_x_60) ;  /* 0x000000a000007945 */ /* 0x000fe20003800200 */
[----:B------:R-:W-:Y:S01]  /*2850*/  UIADD3 UR4, UPT, UPT, UR5, 0xa0d0, URZ ;  /* 0x0000a0d005047890 */ /* 0x000fe2000fffe0ff */
[----:B------:R-:W-:-:S03]  /*2860*/  ISETP.NE.AND P1, PT, R13, RZ, PT ;  /* 0x000000ff0d00720c */ /* 0x000fc60003f25270 */
[----:B-1----:R-:W-:-:S12]  /*2870*/  ULEA UR4, UR6, UR4, 0x18 ;  /* 0x0000000406047291 */ /* 0x002fd8000f8ec0ff */
.L_x_61:
[----:B------:R-:W0:Y:S01]  /*2880*/  LDS.64 R8, [UR4] ;  /* 0x00000004ff087984 */ /* 0x000e220008000a00 */
[----:B------:R-:W-:Y:S01]  /*2890*/  IMAD.U32 R5, RZ, RZ, UR4 ;  /* 0x00000004ff057e24 */ /* 0x000fe2000f8e00ff */
[----:B0-----:R-:W-:-:S05]  /*28a0*/  IADD3 R10, P0, PT, R8, R7, RZ ;  /* 0x00000007080a7210 */ /* 0x001fca0007f1e0ff */
[----:B------:R-:W-:-:S07]  /*28b0*/  IMAD.X R11, R9, 0x1, R3, P0 ;  /* 0x00000001090b7824 */ /* 0x000fce00000e0603 */
[----:B------:R-:W0:Y:S02]  /*28c0*/  ATOMS.CAST.SPIN.64 P0, [R5], R8, R10 ;  /* 0x000000080500758d */ /* 0x000e24000180040a */
[----:B0-----:R-:W-:Y:S05]  /*28d0*/  @!P0 BRA `(.L_x_61) ;  /* 0xfffffffc00e88947 */ /* 0x001fea000383ffff */
[----:B------:R-:W-:Y:S05]  /*28e0*/  BSYNC.RECONVERGENT B0 ;  /* 0x0000000000007941 */ /* 0x000fea0003800200 */
.L_x_60:
[----:B------:R-:W-:Y:S06]  /*28f0*/  BAR.SYNC.DEFER_BLOCKING 0x0 ;  /* 0x0000000000007b1d */ /* 0x000fec0000010000 */
[----:B------:R-:W-:Y:S05]  /*2900*/  @P1 EXIT ;  /* 0x000000000000194d */ /* 0x000fea0003800000 */
[----:B------:R-:W-:Y:S01]  /*2910*/  ULEA UR4, UR6, UR5, 0x18 ;  /* 0x0000000506047291 */ /* 0x000fe2000f8ec0ff */
[----:B------:R-:W0:Y:S08]  /*2920*/  LDC.64 R4, c[0x0][0x398] ;  /* 0x0000e600ff047b82 */ /* 0x000e300000000a00 */
[----:B--2---:R-:W0:Y:S04]  /*2930*/  LDS.64 R2, [UR4+0xa0d0] ;  /* 0x00a0d004ff027984 */ /* 0x004e280008000a00 */
[----:B0-----:R-:W-:Y:S01]  /*2940*/  REDG.E.ADD.64.STRONG.GPU desc[UR8][R4.64], R2 ;  /* 0x000000020400798e */ /* 0x001fe2000c12e508 */
[----:B------:R-:W-:Y:S05]  /*2950*/  EXIT ;  /* 0x000000000000794d */ /* 0x000fea0003800000 */
.L_x_62:
        /* <DEDUP_REMOVED lines=10> */
.L_x_64:


//--------------------- .nv.shared.reserved.0     --------------------------
	.section	.nv.shared.reserved.0,"aw",@nobits
	.weak		__nv_reservedSMEM_offset_0_alias
	.size		__nv_reservedSMEM_offset_0_alias, 0, 64
	.other		__nv_reservedSMEM_offset_0_alias,@"STO_CUDA_RESERVED_SHARED STV_DEFAULT"
__nv_reservedSMEM_offset_0_alias:
	.zero		0
	.zero		64


//--------------------- .nv.global                --------------------------
	.section	.nv.global,"aw",@nobits
.nv.global:
	.type		_ZN34_INTERNAL_248a37cb_4_k_cu_745598146thrust24THRUST_300001_SM_1000_NS12placeholders2_5E,@object
	.size		_ZN34_INTERNAL_248a37cb_4_k_cu_745598146thrust24THRUST_300001_SM_1000_NS12placeholders2_5E,(_ZN34_INTERNAL_248a37cb_4_k_cu_745598144cuda3std3__45__cpo6cbeginE - _ZN34_INTERNAL_248a37cb_4_k_cu_745598146thrust24THRUST_300001_SM_1000_NS12placeholders2_5E)
_ZN34_INTERNAL_248a37cb_4_k_cu_745598146thrust24THRUST_300001_SM_1000_NS12placeholders2_5E:
	.zero		1
	.type		_ZN34_INTERNAL_248a37cb_4_k_cu_745598144cuda3std3__45__cpo6cbeginE,@object
	.size		_ZN34_INTERNAL_248a37cb_4_k_cu_745598144cuda3std3__45__cpo6cbeginE,(_ZN34_INTERNAL_248a37cb_4_k_cu_745598144cuda3std6ranges3__45__cpo6cbeginE - _ZN34_INTERNAL_248a37cb_4_k_cu_745598144cuda3std3__45__cpo6cbeginE)
_ZN34_INTERNAL_248a37cb_4_k_cu_745598144cuda3std3__45__cpo6cbeginE:
	.zero		1
	.type		_ZN34_INTERNAL_248a37cb_4_k_cu_745598144cuda3std6ranges3__45__cpo6cbeginE,@object
	.size		_ZN34_INTERNAL_248a37cb_4_k_cu_745598144cuda3std6ranges3__45__cpo6cbeginE,(_ZN34_INTERNAL_248a37cb_4_k_cu_745598144cuda3std3__48in_placeE - _ZN34_INTERNAL_248a37cb_4_k_cu_745598144cuda3std6ranges3__45__cpo6cbeginE)
_ZN34_INTERNAL_248a37cb_4_k_cu_745598144cuda3std6ranges3__45__cpo6cbeginE:
	.zero		1
	.type		_ZN34_INTERNAL_248a37cb_4_k_cu_745598144cuda3std3__48in_placeE,@object
	.size		_ZN34_INTERNAL_248a37cb_4_k_cu_745598144cuda3std3__48in_placeE,(_ZN34_INTERNAL_248a37cb_4_k_cu_745598144cuda3std6ranges3__45__cpo4sizeE - _ZN34_INTERNAL_248a37cb_4_k_cu_745598144cuda3std3__48in_placeE)
_ZN34_INTERNAL_248a37cb_4_k_cu_745598144cuda3std3__48in_placeE:
	.zero		1
	.type		_ZN34_INTERNAL_248a37cb_4_k_cu_745598144cuda3std6ranges3__45__cpo4sizeE,@object
	.size		_ZN34_INTERNAL_248a37cb_4_k_cu_745598144cuda3std6ranges3__45__cpo4sizeE,(_ZN34_INTERNAL_248a37cb_4_k_cu_745598146thrust24THRUST_300001_SM_1000_NS12placeholders2_9E - _ZN34_INTERNAL_248a37cb_4_k_cu_745598144cuda3std6ranges3__45__cpo4sizeE)
_ZN34_INTERNAL_248a37cb_4_k_cu_745598144cuda3std6ranges3__45__cpo4sizeE:
	.zero		1
	.type		_ZN34_INTERNAL_248a37cb_4_k_cu_745598146thrust24THRUST_300001_SM_1000_NS12placeholders2_9E,@object
	.size		_ZN34_INTERNAL_248a37cb_4_k_cu_745598146thrust24THRUST_300001_SM_1000_NS12placeholders2_9E,(_ZN34_INTERNAL_248a37cb_4_k_cu_745598144cuda3std3__45__cpo7crbeginE - _ZN34_INTERNAL_248a37cb_4_k_cu_745598146thrust24THRUST_300001_SM_1000_NS12placeholders2_9E)
_ZN34_INTERNAL_248a37cb_4_k_cu_745598146thrust24THRUST_300001_SM_1000_NS12placeholders2_9E:
	.zero		1
	.type		_ZN34_INTERNAL_248a37cb_4_k_cu_745598144cuda3std3__45__cpo7crbeginE,@object
	.size		_ZN34_INTERNAL_248a37cb_4_k_cu_745598144cuda3std3__45__cpo7crbeginE,(_ZN34_INTERNAL_248a37cb_4_k_cu_745598144cuda3std6ranges3__45__cpo4nextE - _ZN34_INTERNAL_248a37cb_4_k_cu_745598144cuda3std3__45__cpo7crbeginE)
_ZN34_INTERNAL_248a37cb_4_k_cu_745598144cuda3std3__45__cpo7crbeginE:
	.zero		1
	.type		_ZN34_INTERNAL_248a37cb_4_k_cu_745598144cuda3std6ranges3__45__cpo4nextE,@object
	.size		_ZN34_INTERNAL_248a37cb_4_k_cu_745598144cuda3std6ranges3__45__cpo4nextE,(_ZN34_INTERNAL_248a37cb_4_k_cu_745598144cuda3std6ranges3__45__cpo4swapE - _ZN34_INTERNAL_248a37cb_4_k_cu_745598144cuda3std6ranges3__45__cpo4nextE)
_ZN34_INTERNAL_248a37cb_4_k_cu_745598144cuda3std6ranges3__45__cpo4nextE:
	.zero		1
	.type		_ZN34_INTERNAL_248a37cb_4_k_cu_745598144cuda3std6ranges3__45__cpo4swapE,@object
	.size		_ZN34_INTERNAL_248a37cb_4_k_cu_745598144cuda3std6ranges3__45__cpo4swapE,(_ZN34_INTERNAL_248a37cb_4_k_cu_745598146thrust24THRUST_300001_SM_1000_NS12placeholders2_1E - _ZN34_INTERNAL_248a37cb_4_k_cu_745598144cuda3std6ranges3__45__cpo4swapE)
_ZN34_INTERNAL_248a37cb_4_k_cu_745598144cuda3std6ranges3__45__cpo4swapE:
	.zero		1
	.type		_ZN34_INTERNAL_248a37cb_4_k_cu_745598146thrust24THRUST_300001_SM_1000_NS12placeholders2_1E,@object
	.size		_ZN34_INTERNAL_248a37cb_4_k_cu_745598146thrust24THRUST_300001_SM_1000_NS12placeholders2_1E,(_ZN34_INTERNAL_248a37cb_4_k_cu_745598146thrust24THRUST_300001_SM_1000_NS12placeholders2_3E - _ZN34_INTERNAL_248a37cb_4_k_cu_745598146thrust24THRUST_300001_SM_1000_NS12placeholders2_1E)
_ZN34_INTERNAL_248a37cb_4_k_cu_745598146thrust24THRUST_300001_SM_1000_NS12placeholders2_1E:
	.zero		1
	.type		_ZN34_INTERNAL_248a37cb_4_k_cu_745598146thrust24THRUST_300001_SM_1000_NS12placeholders2_3E,@object
	.size		_ZN34_INTERNAL_248a37cb_4_k_cu_745598146thrust24THRUST_300001_SM_1000_NS12placeholders2_3E,(_ZN34_INTERNAL_248a37cb_4_k_cu_745598144cuda3std3__45__cpo5beginE - _ZN34_INTERNAL_248a37cb_4_k_cu_745598146thrust24THRUST_300001_SM_1000_NS12placeholders2_3E)
_ZN34_INTERNAL_248a37cb_4_k_cu_745598146thrust24THRUST_300001_SM_1000_NS12placeholders2_3E:
	.zero		1
	.type		_ZN34_INTERNAL_248a37cb_4_k_cu_745598144cuda3std3__45__cpo5beginE,@object
	.size		_ZN34_INTERNAL_248a37cb_4_k_cu_745598144cuda3std3__45__cpo5beginE,(_ZN34_INTERNAL_248a37cb_4_k_cu_745598144cuda3std6ranges3__45__cpo5beginE - _ZN34_INTERNAL_248a37cb_4_k_cu_745598144cuda3std3__45__cpo5beginE)
_ZN34_INTERNAL_248a37cb_4_k_cu_745598144cuda3std3__45__cpo5beginE:
	.zero		1
	.type		_ZN34_INTERNAL_248a37cb_4_k_cu_745598144cuda3std6ranges3__45__cpo5beginE,@object
	.size		_ZN34_INTERNAL_248a37cb_4_k_cu_745598144cuda3std6ranges3__45__cpo5beginE,(_ZN34_INTERNAL_248a37cb_4_k_cu_745598144cuda3std3__436_GLOBAL__N__248a37cb_4_k_cu_745598146ignoreE - _ZN34_INTERNAL_248a37cb_4_k_cu_745598144cuda3std6ranges3__45__cpo5beginE)
_ZN34_INTERNAL_248a37cb_4_k_cu_745598144cuda3std6ranges3__45__cpo5beginE:
	.zero		1
	.type		_ZN34_INTERNAL_248a37cb_4_k_cu_745598144cuda3std3__436_GLOBAL__N__248a37cb_4_k_cu_745598146ignoreE,@object
	.size		_ZN34_INTERNAL_248a37cb_4_k_cu_745598144cuda3std3__436_GLOBAL__N__248a37cb_4_k_cu_745598146ignoreE,(_ZN34_INTERNAL_248a37cb_4_k_cu_745598144cuda3std6ranges3__45__cpo4dataE - _ZN34_INTERNAL_248a37cb_4_k_cu_745598144cuda3std3__436_GLOBAL__N__248a37cb_4_k_cu_745598146ignoreE)
_ZN34_INTERNAL_248a37cb_4_k_cu_745598144cuda3std3__436_GLOBAL__N__248a37cb_4_k_cu_745598146ignoreE:
	.zero		1
	.type		_ZN34_INTERNAL_248a37cb_4_k_cu_745598144cuda3std6ranges3__45__cpo4dataE,@object
	.size		_ZN34_INTERNAL_248a37cb_4_k_cu_745598144cuda3std6ranges3__45__cpo4dataE,(_ZN34_INTERNAL_248a37cb_4_k_cu_745598146thrust24THRUST_300001_SM_1000_NS12placeholders2_7E - _ZN34_INTERNAL_248a37cb_4_k_cu_745598144cuda3std6ranges3__45__cpo4dataE)
_ZN34_INTERNAL_248a37cb_4_k_cu_745598144cuda3std6ranges3__45__cpo4dataE:
	.zero		1
	.type		_ZN34_INTERNAL_248a37cb_4_k_cu_745598146thrust24THRUST_300001_SM_1000_NS12placeholders2_7E,@object
	.size		_ZN34_INTERNAL_248a37cb_4_k_cu_745598146thrust24THRUST_300001_SM_1000_NS12placeholders2_7E,(_ZN34_INTERNAL_248a37cb_4_k_cu_745598144cuda3std3__45__cpo6rbeginE - _ZN34_INTERNAL_248a37cb_4_k_cu_745598146thrust24THRUST_300001_SM_1000_NS12placeholders2_7E)
_ZN34_INTERNAL_248a37cb_4_k_cu_745598146thrust24THRUST_300001_SM_1000_NS12placeholders2_7E:
	.zero		1
	.type		_ZN34_INTERNAL_248a37cb_4_k_cu_745598144cuda3std3__45__cpo6rbeginE,@object
	.size		_ZN34_INTERNAL_248a37cb_4_k_cu_745598144cuda3std3__45__cpo6rbeginE,(_ZN34_INTERNAL_248a37cb_4_k_cu_745598144cuda3std6ranges3__45__cpo7advanceE - _ZN34_INTERNAL_248a37cb_4_k_cu_745598144cuda3std3__45__cpo6rbeginE)
_ZN34_INTERNAL_248a37cb_4_k_cu_745598144cuda3std3__45__cpo6rbeginE:
	.zero		1
	.type		_ZN34_INTERNAL_248a37cb_4_k_cu_745598144cuda3std6ranges3__45__cpo7advanceE,@object
	.size		_ZN34_INTERNAL_248a37cb_4_k_cu_745598144cuda3std6ranges3__45__cpo7advanceE,(_ZN34_INTERNAL_248a37cb_4_k_cu_745598144cuda3std3__47nulloptE - _ZN34_INTERNAL_248a37cb_4_k_cu_745598144cuda3std6ranges3__45__cpo7advanceE)
_ZN34_INTERNAL_248a37cb_4_k_cu_745598144cuda3std6ranges3__45__cpo7advanceE:
	.zero		1
	.type		_ZN34_INTERNAL_248a37cb_4_k_cu_745598144cuda3std3__47nulloptE,@object
	.size		_ZN34_INTERNAL_248a37cb_4_k_cu_745598144cuda3std3__47nulloptE,(_ZN34_INTERNAL_248a37cb_4_k_cu_745598144cuda3std6ranges3__45__cpo8distanceE - _ZN34_INTERNAL_248a37cb_4_k_cu_745598144cuda3std3__47nulloptE)
_ZN34_INTERNAL_248a37cb_4_k_cu_745598144cuda3std3__47nulloptE:
	.zero		1
	.type		_ZN34_INTERNAL_248a37cb_4_k_cu_745598144cuda3std6ranges3__45__cpo8distanceE,@object
	.size		_ZN34_INTERNAL_248a37cb_4_k_cu_745598144cuda3std6ranges3__45__cpo8distanceE,(_ZN34_INTERNAL_248a37cb_4_k_cu_745598146thrust24THRUST_300001_SM_1000_NS12placeholders2_6E - _ZN34_INTERNAL_248a37cb_4_k_cu_745598144cuda3std6ranges3__45__cpo8distanceE)
_ZN34_INTERNAL_248a37cb_4_k_cu_745598144cuda3std6ranges3__45__cpo8distanceE:
	.zero		1
	.type		_ZN34_INTERNAL_248a37cb_4_k_cu_745598146thrust24THRUST_300001_SM_1000_NS12placeholders2_6E,@object
	.size		_ZN34_INTERNAL_248a37cb_4_k_cu_745598146thrust24THRUST_300001_SM_1000_NS12placeholders2_6E,(_ZN34_INTERNAL_248a37cb_4_k_cu_745598144cuda3std3__45__cpo4cendE - _ZN34_INTERNAL_248a37cb_4_k_cu_745598146thrust24THRUST_300001_SM_1000_NS12placeholders2_6E)
_ZN34_INTERNAL_248a37cb_4_k_cu_745598146thrust24THRUST_300001_SM_1000_NS12placeholders2_6E:
	.zero		1
	.type		_ZN34_INTERNAL_248a37cb_4_k_cu_745598144cuda3std3__45__cpo4cendE,@object
	.size		_ZN34_INTERNAL_248a37cb_4_k_cu_745598144cuda3std3__45__cpo4cendE,(_ZN34_INTERNAL_248a37cb_4_k_cu_745598144cuda3std6ranges3__45__cpo4cendE - _ZN34_INTERNAL_248a37cb_4_k_cu_745598144cuda3std3__45__cpo4cendE)
_ZN34_INTERNAL_248a37cb_4_k_cu_745598144cuda3std3__45__cpo4cendE:
	.zero		1
	.type		_ZN34_INTERNAL_248a37cb_4_k_cu_745598144cuda3std6ranges3__45__cpo4cendE,@object
	.size		_ZN34_INTERNAL_248a37cb_4_k_cu_745598144cuda3std6ranges3__45__cpo4cendE,(_ZN34_INTERNAL_248a37cb_4_k_cu_745598144cuda3std3__420unreachable_sentinelE - _ZN34_INTERNAL_248a37cb_4_k_cu_745598144cuda3std6ranges3__45__cpo4cendE)
_ZN34_INTERNAL_248a37cb_4_k_cu_745598144cuda3std6ranges3__45__cpo4cendE:
	.zero		1
	.type		_ZN34_INTERNAL_248a37cb_4_k_cu_745598144cuda3std3__420unreachable_sentinelE,@object
	.size		_ZN34_INTERNAL_248a37cb_4_k_cu_745598144cuda3std3__420unreachable_sentinelE,(_ZN34_INTERNAL_248a37cb_4_k_cu_745598144cuda3std6ranges3__45__cpo5ssizeE - _ZN34_INTERNAL_248a37cb_4_k_cu_745598144cuda3std3__420unreachable_sentinelE)
_ZN34_INTERNAL_248a37cb_4_k_cu_745598144cuda3std3__420unreachable_sentinelE:
	.zero		1
	.type		_ZN34_INTERNAL_248a37cb_4_k_cu_745598144cuda3std6ranges3__45__cpo5ssizeE,@object
	.size		_ZN34_INTERNAL_248a37cb_4_k_cu_745598144cuda3std6ranges3__45__cpo5ssizeE,(_ZN34_INTERNAL_248a37cb_4_k_cu_745598146thrust24THRUST_300001_SM_1000_NS12placeholders3_10E - _ZN34_INTERNAL_248a37cb_4_k_cu_745598144cuda3std6ranges3__45__cpo5ssizeE)
_ZN34_INTERNAL_248a37cb_4_k_cu_745598144cuda3std6ranges3__45__cpo5ssizeE:
	.zero		1
	.type		_ZN34_INTERNAL_248a37cb_4_k_cu_745598146thrust24THRUST_300001_SM_1000_NS12placeholders3_10E,@object
	.size		_ZN34_INTERNAL_248a37cb_4_k_cu_745598146thrust24THRUST_300001_SM_1000_NS12placeholders3_10E,(_ZN34_INTERNAL_248a37cb_4_k_cu_745598144cuda3std3__45__cpo5crendE - _ZN34_INTERNAL_248a37cb_4_k_cu_745598146thrust24THRUST_300001_SM_1000_NS12placeholders3_10E)
_ZN34_INTERNAL_248a37cb_4_k_cu_745598146thrust24THRUST_300001_SM_1000_NS12placeholders3_10E:
	.zero		1
	.type		_ZN34_INTERNAL_248a37cb_4_k_cu_745598144cuda3std3__45__cpo5crendE,@object
	.size		_ZN34_INTERNAL_248a37cb_4_k_cu_745598144cuda3std3__45__cpo5crendE,(_ZN34_INTERNAL_248a37cb_4_k_cu_745598144cuda3std6ranges3__45__cpo4prevE - _ZN34_INTERNAL_248a37cb_4_k_cu_745598144cuda3std3__45__cpo5crendE)
_ZN34_INTERNAL_248a37cb_4_k_cu_745598144cuda3std3__45__cpo5crendE:
	.zero		1
	.type		_ZN34_INTERNAL_248a37cb_4_k_cu_745598144cuda3std6ranges3__45__cpo4prevE,@object
	.size		_ZN34_INTERNAL_248a37cb_4_k_cu_745598144cuda3std6ranges3__45__cpo4prevE,(_ZN34_INTERNAL_248a37cb_4_k_cu_745598144cuda3std6ranges3__45__cpo9iter_moveE - _ZN34_INTERNAL_248a37cb_4_k_cu_745598144cuda3std6ranges3__45__cpo4prevE)
_ZN34_INTERNAL_248a37cb_4_k_cu_745598144cuda3std6ranges3__45__cpo4prevE:
	.zero		1
	.type		_ZN34_INTERNAL_248a37cb_4_k_cu_745598144cuda3std6ranges3__45__cpo9iter_moveE,@object
	.size		_ZN34_INTERNAL_248a37cb_4_k_cu_745598144cuda3std6ranges3__45__cpo9iter_moveE,(_ZN34_INTERNAL_248a37cb_4_k_cu_745598146thrust24THRUST_300001_SM_1000_NS12placeholders2_2E - _ZN34_INTERNAL_248a37cb_4_k_cu_745598144cuda3std6ranges3__45__cpo9iter_moveE)
_ZN34_INTERNAL_248a37cb_4_k_cu_745598144cuda3std6ranges3__45__cpo9iter_moveE:
	.zero		1
	.type		_ZN34_INTERNAL_248a37cb_4_k_cu_745598146thrust24THRUST_300001_SM_1000_NS12placeholders2_2E,@object
	.size		_ZN34_INTERNAL_248a37cb_4_k_cu_745598146thrust24THRUST_300001_SM_1000_NS12placeholders2_2E,(_ZN34_INTERNAL_248a37cb_4_k_cu_745598146thrust24THRUST_300001_SM_1000_NS12placeholders2_4E - _ZN34_INTERNAL_248a37cb_4_k_cu_745598146thrust24THRUST_300001_SM_1000_NS12placeholders2_2E)
_ZN34_INTERNAL_248a37cb_4_k_cu_745598146thrust24THRUST_300001_SM_1000_NS12placeholders2_2E:
	.zero		1
	.type		_ZN34_INTERNAL_248a37cb_4_k_cu_745598146thrust24THRUST_300001_SM_1000_NS12placeholders2_4E,@object
	.size		_ZN34_INTERNAL_248a37cb_4_k_cu_745598146thrust24THRUST_300001_SM_1000_NS12placeholders2_4E,(_ZN34_INTERNAL_248a37cb_4_k_cu_745598144cuda3std3__45__cpo3endE - _ZN34_INTERNAL_248a37cb_4_k_cu_745598146thrust24THRUST_300001_SM_1000_NS12placeholders2_4E)
_ZN34_INTERNAL_248a37cb_4_k_cu_745598146thrust24THRUST_300001_SM_1000_NS12placeholders2_4E:
	.zero		1
	.type		_ZN34_INTERNAL_248a37cb_4_k_cu_745598144cuda3std3__45__cpo3endE,@object
	.size		_ZN34_INTERNAL_248a37cb_4_k_cu_745598144cuda3std3__45__cpo3endE,(_ZN34_INTERNAL_248a37cb_4_k_cu_745598144cuda3std6ranges3__45__cpo3endE - _ZN34_INTERNAL_248a37cb_4_k_cu_745598144cuda3std3__45__cpo3endE)
_ZN34_INTERNAL_248a37cb_4_k_cu_745598144cuda3std3__45__cpo3endE:
	.zero		1
	.type		_ZN34_INTERNAL_248a37cb_4_k_cu_745598144cuda3std6ranges3__45__cpo3endE,@object
	.size		_ZN34_INTERNAL_248a37cb_4_k_cu_745598144cuda3std6ranges3__45__cpo3endE,(_ZN34_INTERNAL_248a37cb_4_k_cu_745598144cuda3std3__419piecewise_constructE - _ZN34_INTERNAL_248a37cb_4_k_cu_745598144cuda3std6ranges3__45__cpo3endE)
_ZN34_INTERNAL_248a37cb_4_k_cu_745598144cuda3std6ranges3__45__cpo3endE:
	.zero		1
	.type		_ZN34_INTERNAL_248a37cb_4_k_cu_745598144cuda3std3__419piecewise_constructE,@object
	.size		_ZN34_INTERNAL_248a37cb_4_k_cu_745598144cuda3std3__419piecewise_constructE,(_ZN34_INTERNAL_248a37cb_4_k_cu_745598144cuda3std6ranges3__45__cpo5cdataE - _ZN34_INTERNAL_248a37cb_4_k_cu_745598144cuda3std3__419piecewise_constructE)
_ZN34_INTERNAL_248a37cb_4_k_cu_745598144cuda3std3__419piecewise_constructE:
	.zero		1
	.type		_ZN34_INTERNAL_248a37cb_4_k_cu_745598144cuda3std6ranges3__45__cpo5cdataE,@object
	.size		_ZN34_INTERNAL_248a37cb_4_k_cu_745598144cuda3std6ranges3__45__cpo5cdataE,(_ZN34_INTERNAL_248a37cb_4_k_cu_745598146thrust24THRUST_300001_SM_1000_NS12placeholders2_8E - _ZN34_INTERNAL_248a37cb_4_k_cu_745598144cuda3std6ranges3__45__cpo5cdataE)
_ZN34_INTERNAL_248a37cb_4_k_cu_745598144cuda3std6ranges3__45__cpo5cdataE:
	.zero		1
	.type		_ZN34_INTERNAL_248a37cb_4_k_cu_745598146thrust24THRUST_300001_SM_1000_NS12placeholders2_8E,@object
	.size		_ZN34_INTERNAL_248a37cb_4_k_cu_745598146thrust24THRUST_300001_SM_1000_NS12placeholders2_8E,(_ZN34_INTERNAL_248a37cb_4_k_cu_745598144cuda3std3__45__cpo4rendE - _ZN34_INTERNAL_248a37cb_4_k_cu_745598146thrust24THRUST_300001_SM_1000_NS12placeholders2_8E)
_ZN34_INTERNAL_248a37cb_4_k_cu_745598146thrust24THRUST_300001_SM_1000_NS12placeholders2_8E:
	.zero		1
	.type		_ZN34_INTERNAL_248a37cb_4_k_cu_745598144cuda3std3__45__cpo4rendE,@object
	.size		_ZN34_INTERNAL_248a37cb_4_k_cu_745598144cuda3std3__45__cpo4rendE,(_ZN34_INTERNAL_248a37cb_4_k_cu_745598144cuda3std6ranges3__45__cpo9iter_swapE - _ZN34_INTERNAL_248a37cb_4_k_cu_745598144cuda3std3__45__cpo4rendE)
_ZN34_INTERNAL_248a37cb_4_k_cu_745598144cuda3std3__45__cpo4rendE:
	.zero		1
	.type		_ZN34_INTERNAL_248a37cb_4_k_cu_745598144cuda3std6ranges3__45__cpo9iter_swapE,@object
	.size		_ZN34_INTERNAL_248a37cb_4_k_cu_745598144cuda3std6ranges3__45__cpo9iter_swapE,(_ZN34_INTERNAL_248a37cb_4_k_cu_745598144cuda3std3__48unexpectE - _ZN34_INTERNAL_248a37cb_4_k_cu_745598144cuda3std6ranges3__45__cpo9iter_swapE)
_ZN34_INTERNAL_248a37cb_4_k_cu_745598144cuda3std6ranges3__45__cpo9iter_swapE:
	.zero		1
	.type		_ZN34_INTERNAL_248a37cb_4_k_cu_745598144cuda3std3__48unexpectE,@object
	.size		_ZN34_INTERNAL_248a37cb_4_k_cu_745598144cuda3std3__48unexpectE,(_ZN34_INTERNAL_248a37cb_4_k_cu_745598146thrust24THRUST_300001_SM_1000_NS6system6detail10sequential3seqE - _ZN34_INTERNAL_248a37cb_4_k_cu_745598144cuda3std3__48unexpectE)
_ZN34_INTERNAL_248a37cb_4_k_cu_745598144cuda3std3__48unexpectE:
	.zero		1
	.type		_ZN34_INTERNAL_248a37cb_4_k_cu_745598146thrust24THRUST_300001_SM_1000_NS6system6detail10sequential3seqE,@object
	.size		_ZN34_INTERNAL_248a37cb_4_k_cu_745598146thrust24THRUST_300001_SM_1000_NS6system6detail10sequential3seqE,(.L_29 - _ZN34_INTERNAL_248a37cb_4_k_cu_745598146thrust24THRUST_300001_SM_1000_NS6system6detail10sequential3seqE)
_ZN34_INTERNAL_248a37cb_4_k_cu_745598146thrust24THRUST_300001_SM_1000_NS6system6detail10sequential3seqE:
	.zero		1
.L_29:


//--------------------- .nv.shared._Z26sortBasedButterflyCountingPxPiiiPyS0_S0_ii --------------------------
	.section	.nv.shared._Z26sortBasedButterflyCountingPxPiiiPyS0_S0_ii,"aw",@nobits
	.sectionflags	@""
	.align	16
.nv.shared._Z26sortBasedButterflyCountingPxPiiiPyS0_S0_ii:
	.zero		42200


//--------------------- .nv.constant0._ZN3cub18CUB_300001_SM_10006detail11EmptyKernelIvEEvv --------------------------
	.section	.nv.constant0._ZN3cub18CUB_300001_SM_10006detail11EmptyKernelIvEEvv,"a",@progbits
	.sectionflags	@""
	.align	4
.nv.constant0._ZN3cub18CUB_300001_SM_10006detail11EmptyKernelIvEEvv:
	.zero		896


//--------------------- .nv.constant0._Z26sortBasedButterflyCountingPxPiiiPyS0_S0_ii --------------------------
	.section	.nv.constant0._Z26sortBasedButterflyCountingPxPiiiPyS0_S0_ii,"a",@progbits
	.sectionflags	@""
	.align	4
.nv.constant0._Z26sortBasedButterflyCountingPxPiiiPyS0_S0_ii:
	.zero		952


//--------------------- SYMBOLS --------------------------

	.type		.nv.reservedSmem.offset0,@object
	.size		.nv.reservedSmem.offset0,0x4
	.type		.nv.reservedSmem.cap,@object
	.size		.nv.reservedSmem.cap,0x4
